//
// Generated by NVIDIA NVVM Compiler
//
// Compiler Build ID: CL-36424714
// Cuda compilation tools, release 13.0, V13.0.88
// Based on NVVM 20.0.0
//

.version 9.0
.target sm_100
.address_size 64

	// .globl	_cupy_sosfilt_float32
.extern .shared .align 16 .b8 s_buffer_f[];
.extern .shared .align 16 .b8 s_buffer_d[];

.visible .entry _cupy_sosfilt_float32(
	.param .u32 _cupy_sosfilt_float32_param_0,
	.param .u32 _cupy_sosfilt_float32_param_1,
	.param .u32 _cupy_sosfilt_float32_param_2,
	.param .u32 _cupy_sosfilt_float32_param_3,
	.param .u64 .ptr .align 1 _cupy_sosfilt_float32_param_4,
	.param .u64 .ptr .align 1 _cupy_sosfilt_float32_param_5,
	.param .u64 .ptr .align 1 _cupy_sosfilt_float32_param_6
)
.maxntid 1024
{
	.reg .pred 	%p<42>;
	.reg .b32 	%r<112>;
	.reg .b32 	%f<323>;
	.reg .b64 	%rd<34>;

	ld.param.u32 	%r67, [_cupy_sosfilt_float32_param_0];
	ld.param.u32 	%r65, [_cupy_sosfilt_float32_param_1];
	ld.param.u32 	%r66, [_cupy_sosfilt_float32_param_2];
	ld.param.u32 	%r68, [_cupy_sosfilt_float32_param_3];
	ld.param.u64 	%rd12, [_cupy_sosfilt_float32_param_4];
	ld.param.u64 	%rd13, [_cupy_sosfilt_float32_param_5];
	ld.param.u64 	%rd14, [_cupy_sosfilt_float32_param_6];
	cvta.to.global.u64 	%rd15, %rd12;
	cvta.to.global.u64 	%rd1, %rd14;
	cvta.to.global.u64 	%rd16, %rd13;
	mov.u32 	%r1, %tid.x;
	mov.u32 	%r2, %ctaid.x;
	shl.b32 	%r69, %r1, 2;
	mov.u32 	%r70, s_buffer_f;
	add.s32 	%r3, %r70, %r69;
	mov.b32 	%r71, 0;
	st.shared.u32 	[%r3], %r71;
	mul.lo.s32 	%r72, %r1, 6;
	mul.wide.u32 	%rd17, %r72, 4;
	add.s64 	%rd18, %rd15, %rd17;
	ld.global.nc.f32 	%f109, [%rd18];
	add.s32 	%r73, %r66, %r72;
	shl.b32 	%r74, %r73, 2;
	add.s32 	%r4, %r70, %r74;
	st.shared.f32 	[%r4], %f109;
	ld.global.nc.f32 	%f110, [%rd18+4];
	st.shared.f32 	[%r4+4], %f110;
	ld.global.nc.f32 	%f111, [%rd18+8];
	st.shared.f32 	[%r4+8], %f111;
	ld.global.nc.f32 	%f112, [%rd18+12];
	st.shared.f32 	[%r4+12], %f112;
	ld.global.nc.f32 	%f113, [%rd18+16];
	st.shared.f32 	[%r4+16], %f113;
	ld.global.nc.f32 	%f114, [%rd18+20];
	st.shared.f32 	[%r4+20], %f114;
	mad.lo.s32 	%r75, %r66, %r2, %r1;
	mul.lo.s32 	%r76, %r75, %r68;
	mul.wide.s32 	%rd19, %r76, 4;
	add.s64 	%rd20, %rd16, %rd19;
	ld.global.nc.f32 	%f299, [%rd20];
	ld.global.nc.f32 	%f300, [%rd20+4];
	add.s32 	%r5, %r66, -1;
	setp.ge.s32 	%p1, %r2, %r67;
	@%p1 bra 	$L__BB0_87;
	setp.lt.s32 	%p2, %r66, 2;
	@%p2 bra 	$L__BB0_12;
	mul.lo.s32 	%r6, %r65, %r2;
	add.s32 	%r78, %r66, -2;
	and.b32  	%r7, %r5, 3;
	setp.lt.u32 	%p3, %r78, 3;
	mov.b32 	%r92, 0;
	@%p3 bra 	$L__BB0_6;
	and.b32  	%r92, %r5, -4;
	neg.s32 	%r101, %r92;
	add.s64 	%rd2, %rd1, 8;
	mov.u32 	%r100, %r6;
$L__BB0_4:
	setp.ne.s32 	%p4, %r1, 0;
	mul.wide.s32 	%rd21, %r100, 4;
	add.s64 	%rd6, %rd2, %rd21;
	bar.sync 	0;
	@%p4 bra 	$L__BB0_26;
	ld.global.f32 	%f295, [%rd6+-8];
	bra.uni 	$L__BB0_27;
$L__BB0_6:
	setp.eq.s32 	%p9, %r7, 0;
	@%p9 bra 	$L__BB0_12;
	add.s32 	%r94, %r92, %r6;
	neg.s32 	%r93, %r7;
$L__BB0_8:
	.pragma "nounroll";
	setp.eq.s32 	%p10, %r1, 0;
	mul.wide.s32 	%rd22, %r94, 4;
	add.s64 	%rd3, %rd1, %rd22;
	bar.sync 	0;
	@%p10 bra 	$L__BB0_10;
	ld.shared.f32 	%f283, [%r3+-4];
	bra.uni 	$L__BB0_11;
$L__BB0_10:
	ld.global.f32 	%f283, [%rd3];
$L__BB0_11:
	ld.shared.f32 	%f160, [%r4];
	fma.rn.f32 	%f161, %f283, %f160, %f299;
	ld.shared.f32 	%f162, [%r4+4];
	mul.f32 	%f163, %f283, %f162;
	ld.shared.f32 	%f164, [%r4+16];
	mul.f32 	%f165, %f164, %f161;
	sub.f32 	%f166, %f163, %f165;
	add.f32 	%f299, %f300, %f166;
	ld.shared.f32 	%f167, [%r4+8];
	mul.f32 	%f168, %f283, %f167;
	ld.shared.f32 	%f169, [%r4+20];
	mul.f32 	%f170, %f161, %f169;
	sub.f32 	%f300, %f168, %f170;
	st.shared.f32 	[%r3], %f161;
	add.s32 	%r94, %r94, 1;
	add.s32 	%r93, %r93, 1;
	setp.ne.s32 	%p11, %r93, 0;
	@%p11 bra 	$L__BB0_8;
$L__BB0_12:
	setp.lt.s32 	%p12, %r65, %r66;
	@%p12 bra 	$L__BB0_37;
	mul.lo.s32 	%r17, %r65, %r2;
	sub.s32 	%r79, %r65, %r66;
	add.s32 	%r80, %r79, 1;
	and.b32  	%r18, %r80, 3;
	setp.eq.s32 	%p13, %r18, 0;
	mov.u32 	%r99, %r5;
	@%p13 bra 	$L__BB0_22;
	neg.s32 	%r97, %r18;
	add.s32 	%r81, %r66, %r17;
	add.s32 	%r95, %r81, -1;
	mov.u32 	%r96, %r17;
	mov.u32 	%r98, %r66;
$L__BB0_15:
	.pragma "nounroll";
	mov.u32 	%r99, %r98;
	setp.eq.s32 	%p14, %r1, 0;
	mul.wide.s32 	%rd23, %r96, 4;
	add.s64 	%rd4, %rd1, %rd23;
	mul.wide.s32 	%rd24, %r95, 4;
	add.s64 	%rd5, %rd1, %rd24;
	bar.sync 	0;
	@%p14 bra 	$L__BB0_17;
	ld.shared.f32 	%f288, [%r3+-4];
	bra.uni 	$L__BB0_18;
$L__BB0_17:
	ld.global.f32 	%f288, [%rd5];
$L__BB0_18:
	setp.lt.s32 	%p15, %r1, %r5;
	ld.shared.f32 	%f172, [%r4];
	fma.rn.f32 	%f21, %f288, %f172, %f299;
	ld.shared.f32 	%f173, [%r4+4];
	mul.f32 	%f174, %f288, %f173;
	ld.shared.f32 	%f175, [%r4+16];
	mul.f32 	%f176, %f175, %f21;
	sub.f32 	%f177, %f174, %f176;
	add.f32 	%f299, %f300, %f177;
	ld.shared.f32 	%f178, [%r4+8];
	mul.f32 	%f179, %f288, %f178;
	ld.shared.f32 	%f180, [%r4+20];
	mul.f32 	%f181, %f21, %f180;
	sub.f32 	%f300, %f179, %f181;
	@%p15 bra 	$L__BB0_20;
	st.global.f32 	[%rd4], %f21;
	bra.uni 	$L__BB0_21;
$L__BB0_20:
	st.shared.f32 	[%r3], %f21;
$L__BB0_21:
	add.s32 	%r98, %r99, 1;
	add.s32 	%r97, %r97, 1;
	setp.ne.s32 	%p16, %r97, 0;
	add.s32 	%r96, %r96, 1;
	add.s32 	%r95, %r95, 1;
	@%p16 bra 	$L__BB0_15;
$L__BB0_22:
	setp.lt.u32 	%p17, %r79, 3;
	@%p17 bra 	$L__BB0_37;
	sub.s32 	%r105, %r99, %r65;
	add.s32 	%r104, %r99, 1;
	add.s32 	%r103, %r99, %r17;
	sub.s32 	%r102, %r103, %r66;
	cvt.s64.s32 	%rd28, %r17;
$L__BB0_24:
	setp.ne.s32 	%p18, %r1, 0;
	bar.sync 	0;
	@%p18 bra 	$L__BB0_43;
	mul.wide.s32 	%rd25, %r103, 4;
	add.s64 	%rd26, %rd1, %rd25;
	ld.global.f32 	%f303, [%rd26];
	bra.uni 	$L__BB0_44;
$L__BB0_26:
	ld.shared.f32 	%f295, [%r3+-4];
$L__BB0_27:
	setp.eq.s32 	%p5, %r1, 0;
	ld.shared.f32 	%f116, [%r4];
	fma.rn.f32 	%f117, %f295, %f116, %f299;
	ld.shared.f32 	%f118, [%r4+4];
	mul.f32 	%f119, %f295, %f118;
	ld.shared.f32 	%f120, [%r4+16];
	mul.f32 	%f121, %f120, %f117;
	sub.f32 	%f122, %f119, %f121;
	add.f32 	%f33, %f300, %f122;
	ld.shared.f32 	%f123, [%r4+8];
	mul.f32 	%f124, %f295, %f123;
	ld.shared.f32 	%f125, [%r4+20];
	mul.f32 	%f126, %f117, %f125;
	sub.f32 	%f34, %f124, %f126;
	st.shared.f32 	[%r3], %f117;
	bar.sync 	0;
	@%p5 bra 	$L__BB0_29;
	ld.shared.f32 	%f296, [%r3+-4];
	bra.uni 	$L__BB0_30;
$L__BB0_29:
	ld.global.f32 	%f296, [%rd6+-4];
$L__BB0_30:
	setp.eq.s32 	%p6, %r1, 0;
	ld.shared.f32 	%f127, [%r4];
	fma.rn.f32 	%f128, %f296, %f127, %f33;
	ld.shared.f32 	%f129, [%r4+4];
	mul.f32 	%f130, %f296, %f129;
	ld.shared.f32 	%f131, [%r4+16];
	mul.f32 	%f132, %f131, %f128;
	sub.f32 	%f133, %f130, %f132;
	add.f32 	%f38, %f34, %f133;
	ld.shared.f32 	%f134, [%r4+8];
	mul.f32 	%f135, %f296, %f134;
	ld.shared.f32 	%f136, [%r4+20];
	mul.f32 	%f137, %f128, %f136;
	sub.f32 	%f39, %f135, %f137;
	st.shared.f32 	[%r3], %f128;
	bar.sync 	0;
	@%p6 bra 	$L__BB0_32;
	ld.shared.f32 	%f297, [%r3+-4];
	bra.uni 	$L__BB0_33;
$L__BB0_32:
	ld.global.f32 	%f297, [%rd6];
$L__BB0_33:
	setp.eq.s32 	%p7, %r1, 0;
	ld.shared.f32 	%f138, [%r4];
	fma.rn.f32 	%f139, %f297, %f138, %f38;
	ld.shared.f32 	%f140, [%r4+4];
	mul.f32 	%f141, %f297, %f140;
	ld.shared.f32 	%f142, [%r4+16];
	mul.f32 	%f143, %f142, %f139;
	sub.f32 	%f144, %f141, %f143;
	add.f32 	%f43, %f39, %f144;
	ld.shared.f32 	%f145, [%r4+8];
	mul.f32 	%f146, %f297, %f145;
	ld.shared.f32 	%f147, [%r4+20];
	mul.f32 	%f148, %f139, %f147;
	sub.f32 	%f44, %f146, %f148;
	st.shared.f32 	[%r3], %f139;
	bar.sync 	0;
	@%p7 bra 	$L__BB0_35;
	ld.shared.f32 	%f298, [%r3+-4];
	bra.uni 	$L__BB0_36;
$L__BB0_35:
	ld.global.f32 	%f298, [%rd6+4];
$L__BB0_36:
	ld.shared.f32 	%f149, [%r4];
	fma.rn.f32 	%f150, %f298, %f149, %f43;
	ld.shared.f32 	%f151, [%r4+4];
	mul.f32 	%f152, %f298, %f151;
	ld.shared.f32 	%f153, [%r4+16];
	mul.f32 	%f154, %f153, %f150;
	sub.f32 	%f155, %f152, %f154;
	add.f32 	%f299, %f44, %f155;
	ld.shared.f32 	%f156, [%r4+8];
	mul.f32 	%f157, %f298, %f156;
	ld.shared.f32 	%f158, [%r4+20];
	mul.f32 	%f159, %f150, %f158;
	sub.f32 	%f300, %f157, %f159;
	st.shared.f32 	[%r3], %f150;
	add.s32 	%r101, %r101, 4;
	add.s32 	%r100, %r100, 4;
	setp.eq.s32 	%p8, %r101, 0;
	@%p8 bra 	$L__BB0_6;
	bra.uni 	$L__BB0_4;
$L__BB0_37:
	setp.lt.s32 	%p27, %r66, 1;
	@%p27 bra 	$L__BB0_87;
	and.b32  	%r38, %r66, 3;
	setp.lt.u32 	%p28, %r66, 4;
	mov.b32 	%r108, 0;
	@%p28 bra 	$L__BB0_80;
	and.b32  	%r108, %r66, 2147483644;
	add.s64 	%rd7, %rd1, 8;
	mad.lo.s32 	%r87, %r65, %r2, %r65;
	sub.s32 	%r88, %r87, %r66;
	add.s32 	%r106, %r88, 1;
	mov.b32 	%r107, 0;
$L__BB0_40:
	mul.wide.s32 	%rd32, %r106, 4;
	add.s64 	%rd10, %rd7, %rd32;
	bar.sync 	0;
	setp.le.u32 	%p29, %r1, %r107;
	@%p29 bra 	$L__BB0_67;
	setp.ge.s32 	%p30, %r1, %r5;
	ld.shared.f32 	%f222, [%r3+-4];
	ld.shared.f32 	%f223, [%r4];
	fma.rn.f32 	%f80, %f222, %f223, %f299;
	ld.shared.f32 	%f224, [%r4+4];
	mul.f32 	%f225, %f222, %f224;
	ld.shared.f32 	%f226, [%r4+16];
	mul.f32 	%f227, %f226, %f80;
	sub.f32 	%f228, %f225, %f227;
	add.f32 	%f299, %f300, %f228;
	ld.shared.f32 	%f229, [%r4+8];
	mul.f32 	%f230, %f222, %f229;
	ld.shared.f32 	%f231, [%r4+20];
	mul.f32 	%f232, %f80, %f231;
	sub.f32 	%f300, %f230, %f232;
	@%p30 bra 	$L__BB0_66;
	st.shared.f32 	[%r3], %f80;
	bra.uni 	$L__BB0_67;
$L__BB0_43:
	ld.shared.f32 	%f303, [%r3+-4];
$L__BB0_44:
	setp.ge.s32 	%p19, %r1, %r5;
	ld.shared.f32 	%f182, [%r4];
	fma.rn.f32 	%f57, %f303, %f182, %f299;
	ld.shared.f32 	%f183, [%r4+4];
	mul.f32 	%f184, %f303, %f183;
	ld.shared.f32 	%f185, [%r4+16];
	mul.f32 	%f186, %f185, %f57;
	sub.f32 	%f187, %f184, %f186;
	add.f32 	%f58, %f300, %f187;
	ld.shared.f32 	%f188, [%r4+8];
	mul.f32 	%f189, %f303, %f188;
	ld.shared.f32 	%f190, [%r4+20];
	mul.f32 	%f191, %f57, %f190;
	sub.f32 	%f59, %f189, %f191;
	add.s32 	%r83, %r102, 1;
	mul.wide.s32 	%rd27, %r83, 4;
	add.s64 	%rd8, %rd1, %rd27;
	@%p19 bra 	$L__BB0_46;
	st.shared.f32 	[%r3], %f57;
	bra.uni 	$L__BB0_47;
$L__BB0_46:
	st.global.f32 	[%rd8], %f57;
$L__BB0_47:
	setp.eq.s32 	%p20, %r1, 0;
	bar.sync 	0;
	add.s32 	%r84, %r104, -1;
	cvt.s64.s32 	%rd29, %r84;
	add.s64 	%rd30, %rd29, %rd28;
	shl.b64 	%rd31, %rd30, 2;
	add.s64 	%rd9, %rd1, %rd31;
	@%p20 bra 	$L__BB0_49;
	ld.shared.f32 	%f304, [%r3+-4];
	bra.uni 	$L__BB0_50;
$L__BB0_49:
	ld.global.f32 	%f304, [%rd9+4];
$L__BB0_50:
	setp.lt.s32 	%p21, %r1, %r5;
	ld.shared.f32 	%f192, [%r4];
	fma.rn.f32 	%f63, %f304, %f192, %f58;
	ld.shared.f32 	%f193, [%r4+4];
	mul.f32 	%f194, %f304, %f193;
	ld.shared.f32 	%f195, [%r4+16];
	mul.f32 	%f196, %f195, %f63;
	sub.f32 	%f197, %f194, %f196;
	add.f32 	%f64, %f59, %f197;
	ld.shared.f32 	%f198, [%r4+8];
	mul.f32 	%f199, %f304, %f198;
	ld.shared.f32 	%f200, [%r4+20];
	mul.f32 	%f201, %f63, %f200;
	sub.f32 	%f65, %f199, %f201;
	@%p21 bra 	$L__BB0_52;
	st.global.f32 	[%rd8+4], %f63;
	bra.uni 	$L__BB0_53;
$L__BB0_52:
	st.shared.f32 	[%r3], %f63;
$L__BB0_53:
	setp.eq.s32 	%p22, %r1, 0;
	bar.sync 	0;
	@%p22 bra 	$L__BB0_55;
	ld.shared.f32 	%f305, [%r3+-4];
	bra.uni 	$L__BB0_56;
$L__BB0_55:
	ld.global.f32 	%f305, [%rd9+8];
$L__BB0_56:
	setp.lt.s32 	%p23, %r1, %r5;
	ld.shared.f32 	%f202, [%r4];
	fma.rn.f32 	%f69, %f305, %f202, %f64;
	ld.shared.f32 	%f203, [%r4+4];
	mul.f32 	%f204, %f305, %f203;
	ld.shared.f32 	%f205, [%r4+16];
	mul.f32 	%f206, %f205, %f69;
	sub.f32 	%f207, %f204, %f206;
	add.f32 	%f70, %f65, %f207;
	ld.shared.f32 	%f208, [%r4+8];
	mul.f32 	%f209, %f305, %f208;
	ld.shared.f32 	%f210, [%r4+20];
	mul.f32 	%f211, %f69, %f210;
	sub.f32 	%f71, %f209, %f211;
	@%p23 bra 	$L__BB0_58;
	st.global.f32 	[%rd8+8], %f69;
	bra.uni 	$L__BB0_59;
$L__BB0_58:
	st.shared.f32 	[%r3], %f69;
$L__BB0_59:
	setp.eq.s32 	%p24, %r1, 0;
	bar.sync 	0;
	@%p24 bra 	$L__BB0_61;
	ld.shared.f32 	%f306, [%r3+-4];
	bra.uni 	$L__BB0_62;
$L__BB0_61:
	ld.global.f32 	%f306, [%rd9+12];
$L__BB0_62:
	setp.lt.s32 	%p25, %r1, %r5;
	ld.shared.f32 	%f212, [%r4];
	fma.rn.f32 	%f75, %f306, %f212, %f70;
	ld.shared.f32 	%f213, [%r4+4];
	mul.f32 	%f214, %f306, %f213;
	ld.shared.f32 	%f215, [%r4+16];
	mul.f32 	%f216, %f215, %f75;
	sub.f32 	%f217, %f214, %f216;
	add.f32 	%f299, %f71, %f217;
	ld.shared.f32 	%f218, [%r4+8];
	mul.f32 	%f219, %f306, %f218;
	ld.shared.f32 	%f220, [%r4+20];
	mul.f32 	%f221, %f75, %f220;
	sub.f32 	%f300, %f219, %f221;
	@%p25 bra 	$L__BB0_64;
	st.global.f32 	[%rd8+12], %f75;
	bra.uni 	$L__BB0_65;
$L__BB0_64:
	st.shared.f32 	[%r3], %f75;
$L__BB0_65:
	add.s32 	%r105, %r105, 4;
	add.s32 	%r104, %r104, 4;
	add.s32 	%r103, %r103, 4;
	add.s32 	%r102, %r102, 4;
	setp.eq.s32 	%p26, %r105, 0;
	@%p26 bra 	$L__BB0_37;
	bra.uni 	$L__BB0_24;
$L__BB0_66:
	st.global.f32 	[%rd10+-8], %f80;
$L__BB0_67:
	bar.sync 	0;
	add.s32 	%r51, %r107, 1;
	setp.le.u32 	%p31, %r1, %r51;
	@%p31 bra 	$L__BB0_71;
	setp.lt.s32 	%p32, %r1, %r5;
	ld.shared.f32 	%f233, [%r3+-4];
	ld.shared.f32 	%f234, [%r4];
	fma.rn.f32 	%f85, %f233, %f234, %f299;
	ld.shared.f32 	%f235, [%r4+4];
	mul.f32 	%f236, %f233, %f235;
	ld.shared.f32 	%f237, [%r4+16];
	mul.f32 	%f238, %f237, %f85;
	sub.f32 	%f239, %f236, %f238;
	add.f32 	%f299, %f300, %f239;
	ld.shared.f32 	%f240, [%r4+8];
	mul.f32 	%f241, %f233, %f240;
	ld.shared.f32 	%f242, [%r4+20];
	mul.f32 	%f243, %f85, %f242;
	sub.f32 	%f300, %f241, %f243;
	@%p32 bra 	$L__BB0_70;
	st.global.f32 	[%rd10+-4], %f85;
	bra.uni 	$L__BB0_71;
$L__BB0_70:
	st.shared.f32 	[%r3], %f85;
$L__BB0_71:
	bar.sync 	0;
	add.s32 	%r52, %r51, 1;
	setp.le.u32 	%p33, %r1, %r52;
	@%p33 bra 	$L__BB0_75;
	setp.lt.s32 	%p34, %r1, %r5;
	ld.shared.f32 	%f244, [%r3+-4];
	ld.shared.f32 	%f245, [%r4];
	fma.rn.f32 	%f90, %f244, %f245, %f299;
	ld.shared.f32 	%f246, [%r4+4];
	mul.f32 	%f247, %f244, %f246;
	ld.shared.f32 	%f248, [%r4+16];
	mul.f32 	%f249, %f248, %f90;
	sub.f32 	%f250, %f247, %f249;
	add.f32 	%f299, %f300, %f250;
	ld.shared.f32 	%f251, [%r4+8];
	mul.f32 	%f252, %f244, %f251;
	ld.shared.f32 	%f253, [%r4+20];
	mul.f32 	%f254, %f90, %f253;
	sub.f32 	%f300, %f252, %f254;
	@%p34 bra 	$L__BB0_74;
	st.global.f32 	[%rd10], %f90;
	bra.uni 	$L__BB0_75;
$L__BB0_74:
	st.shared.f32 	[%r3], %f90;
$L__BB0_75:
	bar.sync 	0;
	add.s32 	%r53, %r52, 1;
	setp.le.u32 	%p35, %r1, %r53;
	@%p35 bra 	$L__BB0_79;
	setp.lt.s32 	%p36, %r1, %r5;
	ld.shared.f32 	%f255, [%r3+-4];
	ld.shared.f32 	%f256, [%r4];
	fma.rn.f32 	%f95, %f255, %f256, %f299;
	ld.shared.f32 	%f257, [%r4+4];
	mul.f32 	%f258, %f255, %f257;
	ld.shared.f32 	%f259, [%r4+16];
	mul.f32 	%f260, %f259, %f95;
	sub.f32 	%f261, %f258, %f260;
	add.f32 	%f299, %f300, %f261;
	ld.shared.f32 	%f262, [%r4+8];
	mul.f32 	%f263, %f255, %f262;
	ld.shared.f32 	%f264, [%r4+20];
	mul.f32 	%f265, %f95, %f264;
	sub.f32 	%f300, %f263, %f265;
	@%p36 bra 	$L__BB0_78;
	st.global.f32 	[%rd10+4], %f95;
	bra.uni 	$L__BB0_79;
$L__BB0_78:
	st.shared.f32 	[%r3], %f95;
$L__BB0_79:
	add.s32 	%r106, %r106, 4;
	add.s32 	%r107, %r53, 1;
	setp.ne.s32 	%p37, %r107, %r108;
	@%p37 bra 	$L__BB0_40;
$L__BB0_80:
	setp.eq.s32 	%p38, %r38, 0;
	@%p38 bra 	$L__BB0_87;
	mad.lo.s32 	%r89, %r65, %r2, %r65;
	add.s32 	%r90, %r108, %r89;
	sub.s32 	%r91, %r90, %r66;
	add.s32 	%r110, %r91, 1;
	neg.s32 	%r109, %r38;
$L__BB0_82:
	.pragma "nounroll";
	mul.wide.s32 	%rd33, %r110, 4;
	add.s64 	%rd11, %rd1, %rd33;
	bar.sync 	0;
	setp.le.u32 	%p39, %r1, %r108;
	@%p39 bra 	$L__BB0_86;
	setp.lt.s32 	%p40, %r1, %r5;
	ld.shared.f32 	%f266, [%r3+-4];
	ld.shared.f32 	%f267, [%r4];
	fma.rn.f32 	%f104, %f266, %f267, %f299;
	ld.shared.f32 	%f268, [%r4+4];
	mul.f32 	%f269, %f266, %f268;
	ld.shared.f32 	%f270, [%r4+16];
	mul.f32 	%f271, %f270, %f104;
	sub.f32 	%f272, %f269, %f271;
	add.f32 	%f299, %f300, %f272;
	ld.shared.f32 	%f273, [%r4+8];
	mul.f32 	%f274, %f266, %f273;
	ld.shared.f32 	%f275, [%r4+20];
	mul.f32 	%f276, %f104, %f275;
	sub.f32 	%f300, %f274, %f276;
	@%p40 bra 	$L__BB0_85;
	st.global.f32 	[%rd11], %f104;
	bra.uni 	$L__BB0_86;
$L__BB0_85:
	st.shared.f32 	[%r3], %f104;
$L__BB0_86:
	add.s32 	%r108, %r108, 1;
	add.s32 	%r110, %r110, 1;
	add.s32 	%r109, %r109, 1;
	setp.ne.s32 	%p41, %r109, 0;
	@%p41 bra 	$L__BB0_82;
$L__BB0_87:
	ret;

}
	// .globl	_cupy_sosfilt_float64
.visible .entry _cupy_sosfilt_float64(
	.param .u32 _cupy_sosfilt_float64_param_0,
	.param .u32 _cupy_sosfilt_float64_param_1,
	.param .u32 _cupy_sosfilt_float64_param_2,
	.param .u32 _cupy_sosfilt_float64_param_3,
	.param .u64 .ptr .align 1 _cupy_sosfilt_float64_param_4,
	.param .u64 .ptr .align 1 _cupy_sosfilt_float64_param_5,
	.param .u64 .ptr .align 1 _cupy_sosfilt_float64_param_6
)
.maxntid 1024
{
	.reg .pred 	%p<42>;
	.reg .b32 	%r<111>;
	.reg .b64 	%rd<35>;
	.reg .b64 	%fd<323>;

	ld.param.u32 	%r67, [_cupy_sosfilt_float64_param_0];
	ld.param.u32 	%r65, [_cupy_sosfilt_float64_param_1];
	ld.param.u32 	%r66, [_cupy_sosfilt_float64_param_2];
	ld.param.u32 	%r68, [_cupy_sosfilt_float64_param_3];
	ld.param.u64 	%rd12, [_cupy_sosfilt_float64_param_4];
	ld.param.u64 	%rd13, [_cupy_sosfilt_float64_param_5];
	ld.param.u64 	%rd14, [_cupy_sosfilt_float64_param_6];
	cvta.to.global.u64 	%rd15, %rd12;
	cvta.to.global.u64 	%rd1, %rd14;
	cvta.to.global.u64 	%rd16, %rd13;
	mov.u32 	%r1, %tid.x;
	mov.u32 	%r2, %ctaid.x;
	shl.b32 	%r69, %r1, 3;
	mov.u32 	%r70, s_buffer_d;
	add.s32 	%r3, %r70, %r69;
	mov.b64 	%rd17, 0;
	st.shared.u64 	[%r3], %rd17;
	mul.lo.s32 	%r71, %r1, 6;
	mul.wide.u32 	%rd18, %r71, 8;
	add.s64 	%rd19, %rd15, %rd18;
	ld.global.nc.f64 	%fd109, [%rd19];
	add.s32 	%r72, %r66, %r71;
	shl.b32 	%r73, %r72, 3;
	add.s32 	%r4, %r70, %r73;
	st.shared.f64 	[%r4], %fd109;
	ld.global.nc.f64 	%fd110, [%rd19+8];
	st.shared.f64 	[%r4+8], %fd110;
	ld.global.nc.f64 	%fd111, [%rd19+16];
	st.shared.f64 	[%r4+16], %fd111;
	ld.global.nc.f64 	%fd112, [%rd19+24];
	st.shared.f64 	[%r4+24], %fd112;
	ld.global.nc.f64 	%fd113, [%rd19+32];
	st.shared.f64 	[%r4+32], %fd113;
	ld.global.nc.f64 	%fd114, [%rd19+40];
	st.shared.f64 	[%r4+40], %fd114;
	mad.lo.s32 	%r74, %r66, %r2, %r1;
	mul.lo.s32 	%r75, %r74, %r68;
	mul.wide.s32 	%rd20, %r75, 8;
	add.s64 	%rd21, %rd16, %rd20;
	ld.global.nc.f64 	%fd299, [%rd21];
	ld.global.nc.f64 	%fd300, [%rd21+8];
	add.s32 	%r5, %r66, -1;
	setp.ge.s32 	%p1, %r2, %r67;
	@%p1 bra 	$L__BB1_87;
	setp.lt.s32 	%p2, %r66, 2;
	@%p2 bra 	$L__BB1_12;
	mul.lo.s32 	%r6, %r65, %r2;
	add.s32 	%r77, %r66, -2;
	and.b32  	%r7, %r5, 3;
	setp.lt.u32 	%p3, %r77, 3;
	mov.b32 	%r91, 0;
	@%p3 bra 	$L__BB1_6;
	and.b32  	%r91, %r5, -4;
	neg.s32 	%r100, %r91;
	add.s64 	%rd2, %rd1, 16;
	mov.u32 	%r99, %r6;
$L__BB1_4:
	setp.ne.s32 	%p4, %r1, 0;
	mul.wide.s32 	%rd22, %r99, 8;
	add.s64 	%rd6, %rd2, %rd22;
	bar.sync 	0;
	@%p4 bra 	$L__BB1_26;
	ld.global.f64 	%fd295, [%rd6+-16];
	bra.uni 	$L__BB1_27;
$L__BB1_6:
	setp.eq.s32 	%p9, %r7, 0;
	@%p9 bra 	$L__BB1_12;
	add.s32 	%r93, %r91, %r6;
	neg.s32 	%r92, %r7;
$L__BB1_8:
	.pragma "nounroll";
	setp.eq.s32 	%p10, %r1, 0;
	mul.wide.s32 	%rd23, %r93, 8;
	add.s64 	%rd3, %rd1, %rd23;
	bar.sync 	0;
	@%p10 bra 	$L__BB1_10;
	ld.shared.f64 	%fd283, [%r3+-8];
	bra.uni 	$L__BB1_11;
$L__BB1_10:
	ld.global.f64 	%fd283, [%rd3];
$L__BB1_11:
	ld.shared.f64 	%fd160, [%r4];
	fma.rn.f64 	%fd161, %fd283, %fd160, %fd299;
	ld.shared.f64 	%fd162, [%r4+8];
	mul.f64 	%fd163, %fd283, %fd162;
	ld.shared.f64 	%fd164, [%r4+32];
	mul.f64 	%fd165, %fd164, %fd161;
	sub.f64 	%fd166, %fd163, %fd165;
	add.f64 	%fd299, %fd300, %fd166;
	ld.shared.f64 	%fd167, [%r4+16];
	mul.f64 	%fd168, %fd283, %fd167;
	ld.shared.f64 	%fd169, [%r4+40];
	mul.f64 	%fd170, %fd161, %fd169;
	sub.f64 	%fd300, %fd168, %fd170;
	st.shared.f64 	[%r3], %fd161;
	add.s32 	%r93, %r93, 1;
	add.s32 	%r92, %r92, 1;
	setp.ne.s32 	%p11, %r92, 0;
	@%p11 bra 	$L__BB1_8;
$L__BB1_12:
	setp.lt.s32 	%p12, %r65, %r66;
	@%p12 bra 	$L__BB1_37;
	mul.lo.s32 	%r17, %r65, %r2;
	sub.s32 	%r78, %r65, %r66;
	add.s32 	%r79, %r78, 1;
	and.b32  	%r18, %r79, 3;
	setp.eq.s32 	%p13, %r18, 0;
	mov.u32 	%r98, %r5;
	@%p13 bra 	$L__BB1_22;
	neg.s32 	%r96, %r18;
	add.s32 	%r80, %r66, %r17;
	add.s32 	%r94, %r80, -1;
	mov.u32 	%r95, %r17;
	mov.u32 	%r97, %r66;
$L__BB1_15:
	.pragma "nounroll";
	mov.u32 	%r98, %r97;
	setp.eq.s32 	%p14, %r1, 0;
	mul.wide.s32 	%rd24, %r95, 8;
	add.s64 	%rd4, %rd1, %rd24;
	mul.wide.s32 	%rd25, %r94, 8;
	add.s64 	%rd5, %rd1, %rd25;
	bar.sync 	0;
	@%p14 bra 	$L__BB1_17;
	ld.shared.f64 	%fd288, [%r3+-8];
	bra.uni 	$L__BB1_18;
$L__BB1_17:
	ld.global.f64 	%fd288, [%rd5];
$L__BB1_18:
	setp.lt.s32 	%p15, %r1, %r5;
	ld.shared.f64 	%fd172, [%r4];
	fma.rn.f64 	%fd21, %fd288, %fd172, %fd299;
	ld.shared.f64 	%fd173, [%r4+8];
	mul.f64 	%fd174, %fd288, %fd173;
	ld.shared.f64 	%fd175, [%r4+32];
	mul.f64 	%fd176, %fd175, %fd21;
	sub.f64 	%fd177, %fd174, %fd176;
	add.f64 	%fd299, %fd300, %fd177;
	ld.shared.f64 	%fd178, [%r4+16];
	mul.f64 	%fd179, %fd288, %fd178;
	ld.shared.f64 	%fd180, [%r4+40];
	mul.f64 	%fd181, %fd21, %fd180;
	sub.f64 	%fd300, %fd179, %fd181;
	@%p15 bra 	$L__BB1_20;
	st.global.f64 	[%rd4], %fd21;
	bra.uni 	$L__BB1_21;
$L__BB1_20:
	st.shared.f64 	[%r3], %fd21;
$L__BB1_21:
	add.s32 	%r97, %r98, 1;
	add.s32 	%r96, %r96, 1;
	setp.ne.s32 	%p16, %r96, 0;
	add.s32 	%r95, %r95, 1;
	add.s32 	%r94, %r94, 1;
	@%p16 bra 	$L__BB1_15;
$L__BB1_22:
	setp.lt.u32 	%p17, %r78, 3;
	@%p17 bra 	$L__BB1_37;
	sub.s32 	%r104, %r98, %r65;
	add.s32 	%r103, %r98, 1;
	add.s32 	%r102, %r98, %r17;
	sub.s32 	%r101, %r102, %r66;
	cvt.s64.s32 	%rd29, %r17;
$L__BB1_24:
	setp.ne.s32 	%p18, %r1, 0;
	bar.sync 	0;
	@%p18 bra 	$L__BB1_43;
	mul.wide.s32 	%rd26, %r102, 8;
	add.s64 	%rd27, %rd1, %rd26;
	ld.global.f64 	%fd303, [%rd27];
	bra.uni 	$L__BB1_44;
$L__BB1_26:
	ld.shared.f64 	%fd295, [%r3+-8];
$L__BB1_27:
	setp.eq.s32 	%p5, %r1, 0;
	ld.shared.f64 	%fd116, [%r4];
	fma.rn.f64 	%fd117, %fd295, %fd116, %fd299;
	ld.shared.f64 	%fd118, [%r4+8];
	mul.f64 	%fd119, %fd295, %fd118;
	ld.shared.f64 	%fd120, [%r4+32];
	mul.f64 	%fd121, %fd120, %fd117;
	sub.f64 	%fd122, %fd119, %fd121;
	add.f64 	%fd33, %fd300, %fd122;
	ld.shared.f64 	%fd123, [%r4+16];
	mul.f64 	%fd124, %fd295, %fd123;
	ld.shared.f64 	%fd125, [%r4+40];
	mul.f64 	%fd126, %fd117, %fd125;
	sub.f64 	%fd34, %fd124, %fd126;
	st.shared.f64 	[%r3], %fd117;
	bar.sync 	0;
	@%p5 bra 	$L__BB1_29;
	ld.shared.f64 	%fd296, [%r3+-8];
	bra.uni 	$L__BB1_30;
$L__BB1_29:
	ld.global.f64 	%fd296, [%rd6+-8];
$L__BB1_30:
	setp.eq.s32 	%p6, %r1, 0;
	ld.shared.f64 	%fd127, [%r4];
	fma.rn.f64 	%fd128, %fd296, %fd127, %fd33;
	ld.shared.f64 	%fd129, [%r4+8];
	mul.f64 	%fd130, %fd296, %fd129;
	ld.shared.f64 	%fd131, [%r4+32];
	mul.f64 	%fd132, %fd131, %fd128;
	sub.f64 	%fd133, %fd130, %fd132;
	add.f64 	%fd38, %fd34, %fd133;
	ld.shared.f64 	%fd134, [%r4+16];
	mul.f64 	%fd135, %fd296, %fd134;
	ld.shared.f64 	%fd136, [%r4+40];
	mul.f64 	%fd137, %fd128, %fd136;
	sub.f64 	%fd39, %fd135, %fd137;
	st.shared.f64 	[%r3], %fd128;
	bar.sync 	0;
	@%p6 bra 	$L__BB1_32;
	ld.shared.f64 	%fd297, [%r3+-8];
	bra.uni 	$L__BB1_33;
$L__BB1_32:
	ld.global.f64 	%fd297, [%rd6];
$L__BB1_33:
	setp.eq.s32 	%p7, %r1, 0;
	ld.shared.f64 	%fd138, [%r4];
	fma.rn.f64 	%fd139, %fd297, %fd138, %fd38;
	ld.shared.f64 	%fd140, [%r4+8];
	mul.f64 	%fd141, %fd297, %fd140;
	ld.shared.f64 	%fd142, [%r4+32];
	mul.f64 	%fd143, %fd142, %fd139;
	sub.f64 	%fd144, %fd141, %fd143;
	add.f64 	%fd43, %fd39, %fd144;
	ld.shared.f64 	%fd145, [%r4+16];
	mul.f64 	%fd146, %fd297, %fd145;
	ld.shared.f64 	%fd147, [%r4+40];
	mul.f64 	%fd148, %fd139, %fd147;
	sub.f64 	%fd44, %fd146, %fd148;
	st.shared.f64 	[%r3], %fd139;
	bar.sync 	0;
	@%p7 bra 	$L__BB1_35;
	ld.shared.f64 	%fd298, [%r3+-8];
	bra.uni 	$L__BB1_36;
$L__BB1_35:
	ld.global.f64 	%fd298, [%rd6+8];
$L__BB1_36:
	ld.shared.f64 	%fd149, [%r4];
	fma.rn.f64 	%fd150, %fd298, %fd149, %fd43;
	ld.shared.f64 	%fd151, [%r4+8];
	mul.f64 	%fd152, %fd298, %fd151;
	ld.shared.f64 	%fd153, [%r4+32];
	mul.f64 	%fd154, %fd153, %fd150;
	sub.f64 	%fd155, %fd152, %fd154;
	add.f64 	%fd299, %fd44, %fd155;
	ld.shared.f64 	%fd156, [%r4+16];
	mul.f64 	%fd157, %fd298, %fd156;
	ld.shared.f64 	%fd158, [%r4+40];
	mul.f64 	%fd159, %fd150, %fd158;
	sub.f64 	%fd300, %fd157, %fd159;
	st.shared.f64 	[%r3], %fd150;
	add.s32 	%r100, %r100, 4;
	add.s32 	%r99, %r99, 4;
	setp.eq.s32 	%p8, %r100, 0;
	@%p8 bra 	$L__BB1_6;
	bra.uni 	$L__BB1_4;
$L__BB1_37:
	setp.lt.s32 	%p27, %r66, 1;
	@%p27 bra 	$L__BB1_87;
	and.b32  	%r38, %r66, 3;
	setp.lt.u32 	%p28, %r66, 4;
	mov.b32 	%r107, 0;
	@%p28 bra 	$L__BB1_80;
	and.b32  	%r107, %r66, 2147483644;
	add.s64 	%rd7, %rd1, 16;
	mad.lo.s32 	%r86, %r65, %r2, %r65;
	sub.s32 	%r87, %r86, %r66;
	add.s32 	%r105, %r87, 1;
	mov.b32 	%r106, 0;
$L__BB1_40:
	mul.wide.s32 	%rd33, %r105, 8;
	add.s64 	%rd10, %rd7, %rd33;
	bar.sync 	0;
	setp.le.u32 	%p29, %r1, %r106;
	@%p29 bra 	$L__BB1_67;
	setp.ge.s32 	%p30, %r1, %r5;
	ld.shared.f64 	%fd222, [%r3+-8];
	ld.shared.f64 	%fd223, [%r4];
	fma.rn.f64 	%fd80, %fd222, %fd223, %fd299;
	ld.shared.f64 	%fd224, [%r4+8];
	mul.f64 	%fd225, %fd222, %fd224;
	ld.shared.f64 	%fd226, [%r4+32];
	mul.f64 	%fd227, %fd226, %fd80;
	sub.f64 	%fd228, %fd225, %fd227;
	add.f64 	%fd299, %fd300, %fd228;
	ld.shared.f64 	%fd229, [%r4+16];
	mul.f64 	%fd230, %fd222, %fd229;
	ld.shared.f64 	%fd231, [%r4+40];
	mul.f64 	%fd232, %fd80, %fd231;
	sub.f64 	%fd300, %fd230, %fd232;
	@%p30 bra 	$L__BB1_66;
	st.shared.f64 	[%r3], %fd80;
	bra.uni 	$L__BB1_67;
$L__BB1_43:
	ld.shared.f64 	%fd303, [%r3+-8];
$L__BB1_44:
	setp.ge.s32 	%p19, %r1, %r5;
	ld.shared.f64 	%fd182, [%r4];
	fma.rn.f64 	%fd57, %fd303, %fd182, %fd299;
	ld.shared.f64 	%fd183, [%r4+8];
	mul.f64 	%fd184, %fd303, %fd183;
	ld.shared.f64 	%fd185, [%r4+32];
	mul.f64 	%fd186, %fd185, %fd57;
	sub.f64 	%fd187, %fd184, %fd186;
	add.f64 	%fd58, %fd300, %fd187;
	ld.shared.f64 	%fd188, [%r4+16];
	mul.f64 	%fd189, %fd303, %fd188;
	ld.shared.f64 	%fd190, [%r4+40];
	mul.f64 	%fd191, %fd57, %fd190;
	sub.f64 	%fd59, %fd189, %fd191;
	add.s32 	%r82, %r101, 1;
	mul.wide.s32 	%rd28, %r82, 8;
	add.s64 	%rd8, %rd1, %rd28;
	@%p19 bra 	$L__BB1_46;
	st.shared.f64 	[%r3], %fd57;
	bra.uni 	$L__BB1_47;
$L__BB1_46:
	st.global.f64 	[%rd8], %fd57;
$L__BB1_47:
	setp.eq.s32 	%p20, %r1, 0;
	bar.sync 	0;
	add.s32 	%r83, %r103, -1;
	cvt.s64.s32 	%rd30, %r83;
	add.s64 	%rd31, %rd30, %rd29;
	shl.b64 	%rd32, %rd31, 3;
	add.s64 	%rd9, %rd1, %rd32;
	@%p20 bra 	$L__BB1_49;
	ld.shared.f64 	%fd304, [%r3+-8];
	bra.uni 	$L__BB1_50;
$L__BB1_49:
	ld.global.f64 	%fd304, [%rd9+8];
$L__BB1_50:
	setp.lt.s32 	%p21, %r1, %r5;
	ld.shared.f64 	%fd192, [%r4];
	fma.rn.f64 	%fd63, %fd304, %fd192, %fd58;
	ld.shared.f64 	%fd193, [%r4+8];
	mul.f64 	%fd194, %fd304, %fd193;
	ld.shared.f64 	%fd195, [%r4+32];
	mul.f64 	%fd196, %fd195, %fd63;
	sub.f64 	%fd197, %fd194, %fd196;
	add.f64 	%fd64, %fd59, %fd197;
	ld.shared.f64 	%fd198, [%r4+16];
	mul.f64 	%fd199, %fd304, %fd198;
	ld.shared.f64 	%fd200, [%r4+40];
	mul.f64 	%fd201, %fd63, %fd200;
	sub.f64 	%fd65, %fd199, %fd201;
	@%p21 bra 	$L__BB1_52;
	st.global.f64 	[%rd8+8], %fd63;
	bra.uni 	$L__BB1_53;
$L__BB1_52:
	st.shared.f64 	[%r3], %fd63;
$L__BB1_53:
	setp.eq.s32 	%p22, %r1, 0;
	bar.sync 	0;
	@%p22 bra 	$L__BB1_55;
	ld.shared.f64 	%fd305, [%r3+-8];
	bra.uni 	$L__BB1_56;
$L__BB1_55:
	ld.global.f64 	%fd305, [%rd9+16];
$L__BB1_56:
	setp.lt.s32 	%p23, %r1, %r5;
	ld.shared.f64 	%fd202, [%r4];
	fma.rn.f64 	%fd69, %fd305, %fd202, %fd64;
	ld.shared.f64 	%fd203, [%r4+8];
	mul.f64 	%fd204, %fd305, %fd203;
	ld.shared.f64 	%fd205, [%r4+32];
	mul.f64 	%fd206, %fd205, %fd69;
	sub.f64 	%fd207, %fd204, %fd206;
	add.f64 	%fd70, %fd65, %fd207;
	ld.shared.f64 	%fd208, [%r4+16];
	mul.f64 	%fd209, %fd305, %fd208;
	ld.shared.f64 	%fd210, [%r4+40];
	mul.f64 	%fd211, %fd69, %fd210;
	sub.f64 	%fd71, %fd209, %fd211;
	@%p23 bra 	$L__BB1_58;
	st.global.f64 	[%rd8+16], %fd69;
	bra.uni 	$L__BB1_59;
$L__BB1_58:
	st.shared.f64 	[%r3], %fd69;
$L__BB1_59:
	setp.eq.s32 	%p24, %r1, 0;
	bar.sync 	0;
	@%p24 bra 	$L__BB1_61;
	ld.shared.f64 	%fd306, [%r3+-8];
	bra.uni 	$L__BB1_62;
$L__BB1_61:
	ld.global.f64 	%fd306, [%rd9+24];
$L__BB1_62:
	setp.lt.s32 	%p25, %r1, %r5;
	ld.shared.f64 	%fd212, [%r4];
	fma.rn.f64 	%fd75, %fd306, %fd212, %fd70;
	ld.shared.f64 	%fd213, [%r4+8];
	mul.f64 	%fd214, %fd306, %fd213;
	ld.shared.f64 	%fd215, [%r4+32];
	mul.f64 	%fd216, %fd215, %fd75;
	sub.f64 	%fd217, %fd214, %fd216;
	add.f64 	%fd299, %fd71, %fd217;
	ld.shared.f64 	%fd218, [%r4+16];
	mul.f64 	%fd219, %fd306, %fd218;
	ld.shared.f64 	%fd220, [%r4+40];
	mul.f64 	%fd221, %fd75, %fd220;
	sub.f64 	%fd300, %fd219, %fd221;
	@%p25 bra 	$L__BB1_64;
	st.global.f64 	[%rd8+24], %fd75;
	bra.uni 	$L__BB1_65;
$L__BB1_64:
	st.shared.f64 	[%r3], %fd75;
$L__BB1_65:
	add.s32 	%r104, %r104, 4;
	add.s32 	%r103, %r103, 4;
	add.s32 	%r102, %r102, 4;
	add.s32 	%r101, %r101, 4;
	setp.eq.s32 	%p26, %r104, 0;
	@%p26 bra 	$L__BB1_37;
	bra.uni 	$L__BB1_24;
$L__BB1_66:
	st.global.f64 	[%rd10+-16], %fd80;
$L__BB1_67:
	bar.sync 	0;
	add.s32 	%r51, %r106, 1;
	setp.le.u32 	%p31, %r1, %r51;
	@%p31 bra 	$L__BB1_71;
	setp.lt.s32 	%p32, %r1, %r5;
	ld.shared.f64 	%fd233, [%r3+-8];
	ld.shared.f64 	%fd234, [%r4];
	fma.rn.f64 	%fd85, %fd233, %fd234, %fd299;
	ld.shared.f64 	%fd235, [%r4+8];
	mul.f64 	%fd236, %fd233, %fd235;
	ld.shared.f64 	%fd237, [%r4+32];
	mul.f64 	%fd238, %fd237, %fd85;
	sub.f64 	%fd239, %fd236, %fd238;
	add.f64 	%fd299, %fd300, %fd239;
	ld.shared.f64 	%fd240, [%r4+16];
	mul.f64 	%fd241, %fd233, %fd240;
	ld.shared.f64 	%fd242, [%r4+40];
	mul.f64 	%fd243, %fd85, %fd242;
	sub.f64 	%fd300, %fd241, %fd243;
	@%p32 bra 	$L__BB1_70;
	st.global.f64 	[%rd10+-8], %fd85;
	bra.uni 	$L__BB1_71;
$L__BB1_70:
	st.shared.f64 	[%r3], %fd85;
$L__BB1_71:
	bar.sync 	0;
	add.s32 	%r52, %r51, 1;
	setp.le.u32 	%p33, %r1, %r52;
	@%p33 bra 	$L__BB1_75;
	setp.lt.s32 	%p34, %r1, %r5;
	ld.shared.f64 	%fd244, [%r3+-8];
	ld.shared.f64 	%fd245, [%r4];
	fma.rn.f64 	%fd90, %fd244, %fd245, %fd299;
	ld.shared.f64 	%fd246, [%r4+8];
	mul.f64 	%fd247, %fd244, %fd246;
	ld.shared.f64 	%fd248, [%r4+32];
	mul.f64 	%fd249, %fd248, %fd90;
	sub.f64 	%fd250, %fd247, %fd249;
	add.f64 	%fd299, %fd300, %fd250;
	ld.shared.f64 	%fd251, [%r4+16];
	mul.f64 	%fd252, %fd244, %fd251;
	ld.shared.f64 	%fd253, [%r4+40];
	mul.f64 	%fd254, %fd90, %fd253;
	sub.f64 	%fd300, %fd252, %fd254;
	@%p34 bra 	$L__BB1_74;
	st.global.f64 	[%rd10], %fd90;
	bra.uni 	$L__BB1_75;
$L__BB1_74:
	st.shared.f64 	[%r3], %fd90;
$L__BB1_75:
	bar.sync 	0;
	add.s32 	%r53, %r52, 1;
	setp.le.u32 	%p35, %r1, %r53;
	@%p35 bra 	$L__BB1_79;
	setp.lt.s32 	%p36, %r1, %r5;
	ld.shared.f64 	%fd255, [%r3+-8];
	ld.shared.f64 	%fd256, [%r4];
	fma.rn.f64 	%fd95, %fd255, %fd256, %fd299;
	ld.shared.f64 	%fd257, [%r4+8];
	mul.f64 	%fd258, %fd255, %fd257;
	ld.shared.f64 	%fd259, [%r4+32];
	mul.f64 	%fd260, %fd259, %fd95;
	sub.f64 	%fd261, %fd258, %fd260;
	add.f64 	%fd299, %fd300, %fd261;
	ld.shared.f64 	%fd262, [%r4+16];
	mul.f64 	%fd263, %fd255, %fd262;
	ld.shared.f64 	%fd264, [%r4+40];
	mul.f64 	%fd265, %fd95, %fd264;
	sub.f64 	%fd300, %fd263, %fd265;
	@%p36 bra 	$L__BB1_78;
	st.global.f64 	[%rd10+8], %fd95;
	bra.uni 	$L__BB1_79;
$L__BB1_78:
	st.shared.f64 	[%r3], %fd95;
$L__BB1_79:
	add.s32 	%r105, %r105, 4;
	add.s32 	%r106, %r53, 1;
	setp.ne.s32 	%p37, %r106, %r107;
	@%p37 bra 	$L__BB1_40;
$L__BB1_80:
	setp.eq.s32 	%p38, %r38, 0;
	@%p38 bra 	$L__BB1_87;
	mad.lo.s32 	%r88, %r65, %r2, %r65;
	add.s32 	%r89, %r107, %r88;
	sub.s32 	%r90, %r89, %r66;
	add.s32 	%r109, %r90, 1;
	neg.s32 	%r108, %r38;
$L__BB1_82:
	.pragma "nounroll";
	mul.wide.s32 	%rd34, %r109, 8;
	add.s64 	%rd11, %rd1, %rd34;
	bar.sync 	0;
	setp.le.u32 	%p39, %r1, %r107;
	@%p39 bra 	$L__BB1_86;
	setp.lt.s32 	%p40, %r1, %r5;
	ld.shared.f64 	%fd266, [%r3+-8];
	ld.shared.f64 	%fd267, [%r4];
	fma.rn.f64 	%fd104, %fd266, %fd267, %fd299;
	ld.shared.f64 	%fd268, [%r4+8];
	mul.f64 	%fd269, %fd266, %fd268;
	ld.shared.f64 	%fd270, [%r4+32];
	mul.f64 	%fd271, %fd270, %fd104;
	sub.f64 	%fd272, %fd269, %fd271;
	add.f64 	%fd299, %fd300, %fd272;
	ld.shared.f64 	%fd273, [%r4+16];
	mul.f64 	%fd274, %fd266, %fd273;
	ld.shared.f64 	%fd275, [%r4+40];
	mul.f64 	%fd276, %fd104, %fd275;
	sub.f64 	%fd300, %fd274, %fd276;
	@%p40 bra 	$L__BB1_85;
	st.global.f64 	[%rd11], %fd104;
	bra.uni 	$L__BB1_86;
$L__BB1_85:
	st.shared.f64 	[%r3], %fd104;
$L__BB1_86:
	add.s32 	%r107, %r107, 1;
	add.s32 	%r109, %r109, 1;
	add.s32 	%r108, %r108, 1;
	setp.ne.s32 	%p41, %r108, 0;
	@%p41 bra 	$L__BB1_82;
$L__BB1_87:
	ret;

}


// ===== COMPILED SASS (sm_100) =====

	.target	sm_100

	.elftype	@"ET_EXEC"


//--------------------- .note.nv.tkinfo           --------------------------
	.section	.note.nv.tkinfo,"",@"SHT_NOTE"
	.sectionflags	@"SHF_NOTE_NV_TKINFO"
	.tkinfo
        /*0018*/ 	.word	0x00000002
        /*0030*/ 	.string	""
        /*0030*/ 	.string	"ptxas"
        /*0030*/ 	.string	"Cuda compilation tools, release 13.0, V13.0.88"
        /*0030*/ 	.string	"Build cuda_13.0.r13.0/compiler.36424714_0"
        /*0030*/ 	.string	"-arch sm_100 -m 64 "



//--------------------- .note.nv.cuinfo           --------------------------
	.section	.note.nv.cuinfo,"",@"SHT_NOTE"
	.sectionflags	@"SHF_NOTE_NV_CUINFO"
        /*0018*/ 	.short	0x0002
        /*001a*/ 	.short	0x0064
        /*001c*/ 	.short	0x0082
	.zero		2


//--------------------- .nv.info                  --------------------------
	.section	.nv.info,"",@"SHT_CUDA_INFO"
	.align	4


	//----- nvinfo : EIATTR_REGCOUNT
	.align		4
        /*0000*/ 	.byte	0x04, 0x2f
        /*0002*/ 	.short	(.L_1 - .L_0)
	.align		4
.L_0:
        /*0004*/ 	.word	index@(_cupy_sosfilt_float32)
        /*0008*/ 	.word	0x0000001f


	//----- nvinfo : EIATTR_FRAME_SIZE
	.align		4
.L_1:
        /*000c*/ 	.byte	0x04, 0x11
        /*000e*/ 	.short	(.L_3 - .L_2)
	.align		4
.L_2:
        /*0010*/ 	.word	index@(_cupy_sosfilt_float32)
        /*0014*/ 	.word	0x00000000


	//----- nvinfo : EIATTR_REGCOUNT
	.align		4
.L_3:
        /*0018*/ 	.byte	0x04, 0x2f
        /*001a*/ 	.short	(.L_5 - .L_4)
	.align		4
.L_4:
        /*001c*/ 	.word	index@(_cupy_sosfilt_float64)
        /*0020*/ 	.word	0x00000020


	//----- nvinfo : EIATTR_FRAME_SIZE
	.align		4
.L_5:
        /*0024*/ 	.byte	0x04, 0x11
        /*0026*/ 	.short	(.L_7 - .L_6)
	.align		4
.L_6:
        /*0028*/ 	.word	index@(_cupy_sosfilt_float64)
        /*002c*/ 	.word	0x00000000


	//----- nvinfo : EIATTR_MIN_STACK_SIZE
	.align		4
.L_7:
        /*0030*/ 	.byte	0x04, 0x12
        /*0032*/ 	.short	(.L_9 - .L_8)
	.align		4
.L_8:
        /*0034*/ 	.word	index@(_cupy_sosfilt_float64)
        /*0038*/ 	.word	0x00000000


	//----- nvinfo : EIATTR_MIN_STACK_SIZE
	.align		4
.L_9:
        /*003c*/ 	.byte	0x04, 0x12
        /*003e*/ 	.short	(.L_11 - .L_10)
	.align		4
.L_10:
        /*0040*/ 	.word	index@(_cupy_sosfilt_float32)
        /*0044*/ 	.word	0x00000000
.L_11:


//--------------------- .nv.compat                --------------------------
	.section	.nv.compat,"",@"SHT_CUDA_COMPAT_INFO"
	.align	4
        /*0000*/ 	.byte	0x02, 0x09, 0x00, 0x00, 0x02, 0x02, 0x01, 0x00, 0x02, 0x05, 0x05, 0x00, 0x03, 0x07, 0x01, 0x01
        /*0010*/ 	.byte	0x02, 0x03, 0x00, 0x00, 0x02, 0x06, 0x01, 0x00, 0x04, 0x0b, 0x08, 0x00, 0x01, 0x00, 0x00, 0x00
        /*0020*/ 	.byte	0x00, 0x00, 0x00, 0x00


//--------------------- .nv.info._cupy_sosfilt_float64 --------------------------
	.section	.nv.info._cupy_sosfilt_float64,"",@"SHT_CUDA_INFO"
	.sectionflags	@""
	.align	4


	//----- nvinfo : EIATTR_CUDA_API_VERSION
	.align		4
        /*0000*/ 	.byte	0x04, 0x37
        /*0002*/ 	.short	(.L_13 - .L_12)
.L_12:
        /*0004*/ 	.word	0x00000082


	//----- nvinfo : EIATTR_KPARAM_INFO
	.align		4
.L_13:
        /*0008*/ 	.byte	0x04, 0x17
        /*000a*/ 	.short	(.L_15 - .L_14)
.L_14:
        /*000c*/ 	.word	0x00000000
        /*0010*/ 	.short	0x0006
        /*0012*/ 	.short	0x0020
        /*0014*/ 	.byte	0x00, 0xf5, 0x21, 0x00


	//----- nvinfo : EIATTR_KPARAM_INFO
	.align		4
.L_15:
        /*0018*/ 	.byte	0x04, 0x17
        /*001a*/ 	.short	(.L_17 - .L_16)
.L_16:
        /*001c*/ 	.word	0x00000000
        /*0020*/ 	.short	0x0005
        /*0022*/ 	.short	0x0018
        /*0024*/ 	.byte	0x00, 0xf5, 0x21, 0x00


	//----- nvinfo : EIATTR_KPARAM_INFO
	.align		4
.L_17:
        /*0028*/ 	.byte	0x04, 0x17
        /*002a*/ 	.short	(.L_19 - .L_18)
.L_18:
        /*002c*/ 	.word	0x00000000
        /*0030*/ 	.short	0x0004
        /*0032*/ 	.short	0x0010
        /*0034*/ 	.byte	0x00, 0xf5, 0x21, 0x00


	//----- nvinfo : EIATTR_KPARAM_INFO
	.align		4
.L_19:
        /*0038*/ 	.byte	0x04, 0x17
        /*003a*/ 	.short	(.L_21 - .L_20)
.L_20:
        /*003c*/ 	.word	0x00000000
        /*0040*/ 	.short	0x0003
        /*0042*/ 	.short	0x000c
        /*0044*/ 	.byte	0x00, 0xf0, 0x11, 0x00


	//----- nvinfo : EIATTR_KPARAM_INFO
	.align		4
.L_21:
        /*0048*/ 	.byte	0x04, 0x17
        /*004a*/ 	.short	(.L_23 - .L_22)
.L_22:
        /*004c*/ 	.word	0x00000000
        /*0050*/ 	.short	0x0002
        /*0052*/ 	.short	0x0008
        /*0054*/ 	.byte	0x00, 0xf0, 0x11, 0x00


	//----- nvinfo : EIATTR_KPARAM_INFO
	.align		4
.L_23:
        /*0058*/ 	.byte	0x04, 0x17
        /*005a*/ 	.short	(.L_25 - .L_24)
.L_24:
        /*005c*/ 	.word	0x00000000
        /*0060*/ 	.short	0x0001
        /*0062*/ 	.short	0x0004
        /*0064*/ 	.byte	0x00, 0xf0, 0x11, 0x00


	//----- nvinfo : EIATTR_KPARAM_INFO
	.align		4
.L_25:
        /*0068*/ 	.byte	0x04, 0x17
        /*006a*/ 	.short	(.L_27 - .L_26)
.L_26:
        /*006c*/ 	.word	0x00000000
        /*0070*/ 	.short	0x0000
        /*0072*/ 	.short	0x0000
        /*0074*/ 	.byte	0x00, 0xf0, 0x11, 0x00


	//----- nvinfo : EIATTR_SPARSE_MMA_MASK
	.align		4
.L_27:
        /*0078*/ 	.byte	0x03, 0x50
        /*007a*/ 	.short	0x0000


	//----- nvinfo : EIATTR_MAXREG_COUNT
	.align		4
        /*007c*/ 	.byte	0x03, 0x1b
        /*007e*/ 	.short	0x0040


	//----- nvinfo : EIATTR_NUM_BARRIERS
	.align		4
        /*0080*/ 	.byte	0x02, 0x4c
        /*0082*/ 	.byte	0x01
	.zero		1


	//----- nvinfo : EIATTR_MERCURY_ISA_VERSION
	.align		4
        /*0084*/ 	.byte	0x03, 0x5f
        /*0086*/ 	.short	0x0101


	//----- nvinfo : EIATTR_VRC_CTA_INIT_COUNT
	.align		4
        /*0088*/ 	.byte	0x02, 0x4a
	.zero		1
	.zero		1


	//----- nvinfo : EIATTR_EXIT_INSTR_OFFSETS
	.align		4
        /*008c*/ 	.byte	0x04, 0x1c
        /*008e*/ 	.short	(.L_29 - .L_28)


	//   ....[0]....
.L_28:
        /*0090*/ 	.word	0x00000210


	//   ....[1]....
        /*0094*/ 	.word	0x000011c0


	//   ....[2]....
        /*0098*/ 	.word	0x00001840


	//   ....[3]....
        /*009c*/ 	.word	0x00001a60


	//----- nvinfo : EIATTR_MAX_THREADS
	.align		4
.L_29:
        /*00a0*/ 	.byte	0x04, 0x05
        /*00a2*/ 	.short	(.L_31 - .L_30)
.L_30:
        /*00a4*/ 	.word	0x00000400
        /*00a8*/ 	.word	0x00000001
        /*00ac*/ 	.word	0x00000001


	//----- nvinfo : EIATTR_CRS_STACK_SIZE
	.align		4
.L_31:
        /*00b0*/ 	.byte	0x04, 0x1e
        /*00b2*/ 	.short	(.L_33 - .L_32)
.L_32:
        /*00b4*/ 	.word	0x00000000


	//----- nvinfo : EIATTR_CBANK_PARAM_SIZE
	.align		4
.L_33:
        /*00b8*/ 	.byte	0x03, 0x19
        /*00ba*/ 	.short	0x0028


	//----- nvinfo : EIATTR_PARAM_CBANK
	.align		4
        /*00bc*/ 	.byte	0x04, 0x0a
        /*00be*/ 	.short	(.L_35 - .L_34)
	.align		4
.L_34:
        /*00c0*/ 	.word	index@(.nv.constant0._cupy_sosfilt_float64)
        /*00c4*/ 	.short	0x0380
        /*00c6*/ 	.short	0x0028


	//----- nvinfo : EIATTR_SW_WAR
	.align		4
.L_35:
        /*00c8*/ 	.byte	0x04, 0x36
        /*00ca*/ 	.short	(.L_37 - .L_36)
.L_36:
        /*00cc*/ 	.word	0x00000008
.L_37:


//--------------------- .nv.info._cupy_sosfilt_float32 --------------------------
	.section	.nv.info._cupy_sosfilt_float32,"",@"SHT_CUDA_INFO"
	.sectionflags	@""
	.align	4


	//----- nvinfo : EIATTR_CUDA_API_VERSION
	.align		4
        /*0000*/ 	.byte	0x04, 0x37
        /*0002*/ 	.short	(.L_39 - .L_38)
.L_38:
        /*0004*/ 	.word	0x00000082


	//----- nvinfo : EIATTR_KPARAM_INFO
	.align		4
.L_39:
        /*0008*/ 	.byte	0x04, 0x17
        /*000a*/ 	.short	(.L_41 - .L_40)
.L_40:
        /*000c*/ 	.word	0x00000000
        /*0010*/ 	.short	0x0006
        /*0012*/ 	.short	0x0020
        /*0014*/ 	.byte	0x00, 0xf5, 0x21, 0x00


	//----- nvinfo : EIATTR_KPARAM_INFO
	.align		4
.L_41:
        /*0018*/ 	.byte	0x04, 0x17
        /*001a*/ 	.short	(.L_43 - .L_42)
.L_42:
        /*001c*/ 	.word	0x00000000
        /*0020*/ 	.short	0x0005
        /*0022*/ 	.short	0x0018
        /*0024*/ 	.byte	0x00, 0xf5, 0x21, 0x00


	//----- nvinfo : EIATTR_KPARAM_INFO
	.align		4
.L_43:
        /*0028*/ 	.byte	0x04, 0x17
        /*002a*/ 	.short	(.L_45 - .L_44)
.L_44:
        /*002c*/ 	.word	0x00000000
        /*0030*/ 	.short	0x0004
        /*0032*/ 	.short	0x0010
        /*0034*/ 	.byte	0x00, 0xf5, 0x21, 0x00


	//----- nvinfo : EIATTR_KPARAM_INFO
	.align		4
.L_45:
        /*0038*/ 	.byte	0x04, 0x17
        /*003a*/ 	.short	(.L_47 - .L_46)
.L_46:
        /*003c*/ 	.word	0x00000000
        /*0040*/ 	.short	0x0003
        /*0042*/ 	.short	0x000c
        /*0044*/ 	.byte	0x00, 0xf0, 0x11, 0x00


	//----- nvinfo : EIATTR_KPARAM_INFO
	.align		4
.L_47:
        /*0048*/ 	.byte	0x04, 0x17
        /*004a*/ 	.short	(.L_49 - .L_48)
.L_48:
        /*004c*/ 	.word	0x00000000
        /*0050*/ 	.short	0x0002
        /*0052*/ 	.short	0x0008
        /*0054*/ 	.byte	0x00, 0xf0, 0x11, 0x00


	//----- nvinfo : EIATTR_KPARAM_INFO
	.align		4
.L_49:
        /*0058*/ 	.byte	0x04, 0x17
        /*005a*/ 	.short	(.L_51 - .L_50)
.L_50:
        /*005c*/ 	.word	0x00000000
        /*0060*/ 	.short	0x0001
        /*0062*/ 	.short	0x0004
        /*0064*/ 	.byte	0x00, 0xf0, 0x11, 0x00


	//----- nvinfo : EIATTR_KPARAM_INFO
	.align		4
.L_51:
        /*0068*/ 	.byte	0x04, 0x17
        /*006a*/ 	.short	(.L_53 - .L_52)
.L_52:
        /*006c*/ 	.word	0x00000000
        /*0070*/ 	.short	0x0000
        /*0072*/ 	.short	0x0000
        /*0074*/ 	.byte	0x00, 0xf0, 0x11, 0x00


	//----- nvinfo : EIATTR_SPARSE_MMA_MASK
	.align		4
.L_53:
        /*0078*/ 	.byte	0x03, 0x50
        /*007a*/ 	.short	0x0000


	//----- nvinfo : EIATTR_MAXREG_COUNT
	.align		4
        /*007c*/ 	.byte	0x03, 0x1b
        /*007e*/ 	.short	0x0040


	//----- nvinfo : EIATTR_NUM_BARRIERS
	.align		4
        /*0080*/ 	.byte	0x02, 0x4c
        /*0082*/ 	.byte	0x01
	.zero		1


	//----- nvinfo : EIATTR_MERCURY_ISA_VERSION
	.align		4
        /*0084*/ 	.byte	0x03, 0x5f
        /*0086*/ 	.short	0x0101


	//----- nvinfo : EIATTR_VRC_CTA_INIT_COUNT
	.align		4
        /*0088*/ 	.byte	0x02, 0x4a
	.zero		1
	.zero		1


	//----- nvinfo : EIATTR_EXIT_INSTR_OFFSETS
	.align		4
        /*008c*/ 	.byte	0x04, 0x1c
        /*008e*/ 	.short	(.L_55 - .L_54)


	//   ....[0]....
.L_54:
        /*0090*/ 	.word	0x00000210


	//   ....[1]....
        /*0094*/ 	.word	0x000011c0


	//   ....[2]....
        /*0098*/ 	.word	0x00001840


	//   ....[3]....
        /*009c*/ 	.word	0x00001a60


	//----- nvinfo : EIATTR_MAX_THREADS
	.align		4
.L_55:
        /*00a0*/ 	.byte	0x04, 0x05
        /*00a2*/ 	.short	(.L_57 - .L_56)
.L_56:
        /*00a4*/ 	.word	0x00000400
        /*00a8*/ 	.word	0x00000001
        /*00ac*/ 	.word	0x00000001


	//----- nvinfo : EIATTR_CRS_STACK_SIZE
	.align		4
.L_57:
        /*00b0*/ 	.byte	0x04, 0x1e
        /*00b2*/ 	.short	(.L_59 - .L_58)
.L_58:
        /*00b4*/ 	.word	0x00000000


	//----- nvinfo : EIATTR_CBANK_PARAM_SIZE
	.align		4
.L_59:
        /*00b8*/ 	.byte	0x03, 0x19
        /*00ba*/ 	.short	0x0028


	//----- nvinfo : EIATTR_PARAM_CBANK
	.align		4
        /*00bc*/ 	.byte	0x04, 0x0a
        /*00be*/ 	.short	(.L_61 - .L_60)
	.align		4
.L_60:
        /*00c0*/ 	.word	index@(.nv.constant0._cupy_sosfilt_float32)
        /*00c4*/ 	.short	0x0380
        /*00c6*/ 	.short	0x0028


	//----- nvinfo : EIATTR_SW_WAR
	.align		4
.L_61:
        /*00c8*/ 	.byte	0x04, 0x36
        /*00ca*/ 	.short	(.L_63 - .L_62)
.L_62:
        /*00cc*/ 	.word	0x00000008
.L_63:


//--------------------- .nv.callgraph             --------------------------
	.section	.nv.callgraph,"",@"SHT_CUDA_CALLGRAPH"
	.align	4
	.sectionentsize	8
	.align		4
        /*0000*/ 	.word	0x00000000
	.align		4
        /*0004*/ 	.word	0xffffffff
	.align		4
        /*0008*/ 	.word	0x00000000
	.align		4
        /*000c*/ 	.word	0xfffffffe
	.align		4
        /*0010*/ 	.word	0x00000000
	.align		4
        /*0014*/ 	.word	0xfffffffd
	.align		4
        /*0018*/ 	.word	0x00000000
	.align		4
        /*001c*/ 	.word	0xfffffffc


//--------------------- .text._cupy_sosfilt_float64 --------------------------
	.section	.text._cupy_sosfilt_float64,"ax",@progbits
	.align	128
        .global         _cupy_sosfilt_float64
        .type           _cupy_sosfilt_float64,@function
        .size           _cupy_sosfilt_float64,(.L_x_44 - _cupy_sosfilt_float64)
        .other          _cupy_sosfilt_float64,@"STO_CUDA_ENTRY STV_DEFAULT"
_cupy_sosfilt_float64:
.text._cupy_sosfilt_float64:
[----:B------:R-:W-:Y:S01]  /*0000*/  LDC R1, c[0x0][0x37c] ;  /* 0x0000df00ff017b82 */ /* 0x000fe20000000800 */
[----:B------:R-:W0:Y:S07]  /*0010*/  S2R R3, SR_TID.X ;  /* 0x0000000000037919 */ /* 0x000e2e0000002100 */
[----:B------:R-:W1:Y:S01]  /*0020*/  LDC.64 R20, c[0x0][0x390] ;  /* 0x0000e400ff147b82 */ /* 0x000e620000000a00 */
[----:B------:R-:W2:Y:S07]  /*0030*/  LDCU.64 UR8, c[0x0][0x358] ;  /* 0x00006b00ff0877ac */ /* 0x000eae0008000a00 */
[----:B------:R-:W-:Y:S08]  /*0040*/  S2UR UR5, SR_CgaCtaId ;  /* 0x00000000000579c3 */ /* 0x000ff00000008800 */
[----:B------:R-:W3:Y:S08]  /*0050*/  S2UR UR10, SR_CTAID.X ;  /* 0x00000000000a79c3 */ /* 0x000ef00000002500 */
[----:B------:R-:W3:Y:S01]  /*0060*/  LDC R24, c[0x0][0x380] ;  /* 0x0000e000ff187b82 */ /* 0x000ee20000000800 */
[----:B0-----:R-:W-:-:S07]  /*0070*/  IMAD R23, R3, 0x6, RZ ;  /* 0x0000000603177824 */ /* 0x001fce00078e02ff */
[----:B------:R-:W0:Y:S01]  /*0080*/  LDC.64 R4, c[0x0][0x388] ;  /* 0x0000e200ff047b82 */ /* 0x000e220000000a00 */
[----:B-1----:R-:W-:-:S05]  /*0090*/  IMAD.WIDE.U32 R20, R23, 0x8, R20 ;  /* 0x0000000817147825 */ /* 0x002fca00078e0014 */
[----:B--2---:R-:W2:Y:S02]  /*00a0*/  LDG.E.64.CONSTANT R14, desc[UR8][R20.64] ;  /* 0x00000008140e7981 */ /* 0x004ea4000c1e9b00 */
[----:B------:R-:W1:Y:S02]  /*00b0*/  LDC.64 R16, c[0x0][0x398] ;  /* 0x0000e600ff107b82 */ /* 0x000e640000000a00 */
[----:B------:R-:W4:Y:S04]  /*00c0*/  LDG.E.64.CONSTANT R12, desc[UR8][R20.64+0x8] ;  /* 0x00000808140c7981 */ /* 0x000f28000c1e9b00 */
[----:B------:R-:W5:Y:S04]  /*00d0*/  LDG.E.64.CONSTANT R10, desc[UR8][R20.64+0x10] ;  /* 0x00001008140a7981 */ /* 0x000f68000c1e9b00 */
[----:B------:R-:W5:Y:S04]  /*00e0*/  LDG.E.64.CONSTANT R8, desc[UR8][R20.64+0x18] ;  /* 0x0000180814087981 */ /* 0x000f68000c1e9b00 */
[----:B------:R-:W5:Y:S04]  /*00f0*/  LDG.E.64.CONSTANT R6, desc[UR8][R20.64+0x20] ;  /* 0x0000200814067981 */ /* 0x000f68000c1e9b00 */
[----:B------:R-:W5:Y:S01]  /*0100*/  LDG.E.64.CONSTANT R18, desc[UR8][R20.64+0x28] ;  /* 0x0000280814127981 */ /* 0x000f62000c1e9b00 */
[----:B------:R-:W-:Y:S01]  /*0110*/  UMOV UR4, 0x400 ;  /* 0x0000040000047882 */ /* 0x000fe20000000000 */
[----:B---3--:R-:W-:Y:S01]  /*0120*/  ISETP.LE.AND P0, PT, R24, UR10, PT ;  /* 0x0000000a18007c0c */ /* 0x008fe2000bf03270 */
[----:B------:R-:W-:Y:S01]  /*0130*/  ULEA UR4, UR5, UR4, 0x18 ;  /* 0x0000000405047291 */ /* 0x000fe2000f8ec0ff */
[----:B0-----:R-:W-:-:S02]  /*0140*/  IMAD.IADD R2, R23, 0x1, R4 ;  /* 0x0000000117027824 */ /* 0x001fc400078e0204 */
[----:B------:R-:W-:-:S03]  /*0150*/  IMAD R22, R4, UR10, R3 ;  /* 0x0000000a04167c24 */ /* 0x000fc6000f8e0203 */
[----:B------:R-:W-:Y:S01]  /*0160*/  LEA R0, R3, UR4, 0x3 ;  /* 0x0000000403007c11 */ /* 0x000fe2000f8e18ff */
[----:B------:R-:W-:Y:S01]  /*0170*/  IMAD R5, R22, R5, RZ ;  /* 0x0000000516057224 */ /* 0x000fe200078e02ff */
[----:B------:R-:W-:-:S03]  /*0180*/  LEA R2, R2, UR4, 0x3 ;  /* 0x0000000402027c11 */ /* 0x000fc6000f8e18ff */
[----:B------:R0:W-:Y:S01]  /*0190*/  STS.64 [R0], RZ ;  /* 0x000000ff00007388 */ /* 0x0001e20000000a00 */
[----:B-1----:R-:W-:-:S03]  /*01a0*/  IMAD.WIDE R16, R5, 0x8, R16 ;  /* 0x0000000805107825 */ /* 0x002fc600078e0210 */
[----:B--2---:R0:W-:Y:S04]  /*01b0*/  STS.64 [R2], R14 ;  /* 0x0000000e02007388 */ /* 0x0041e80000000a00 */
[----:B----4-:R0:W-:Y:S04]  /*01c0*/  STS.64 [R2+0x8], R12 ;  /* 0x0000080c02007388 */ /* 0x0101e80000000a00 */
[----:B-----5:R0:W-:Y:S04]  /*01d0*/  STS.64 [R2+0x10], R10 ;  /* 0x0000100a02007388 */ /* 0x0201e80000000a00 */
[----:B------:R0:W-:Y:S04]  /*01e0*/  STS.64 [R2+0x18], R8 ;  /* 0x0000180802007388 */ /* 0x0001e80000000a00 */
[----:B------:R0:W-:Y:S04]  /*01f0*/  STS.64 [R2+0x20], R6 ;  /* 0x0000200602007388 */ /* 0x0001e80000000a00 */
[----:B------:R0:W-:Y:S01]  /*0200*/  STS.64 [R2+0x28], R18 ;  /* 0x0000281202007388 */ /* 0x0001e20000000a00 */
[----:B------:R-:W-:Y:S05]  /*0210*/  @P0 EXIT ;  /* 0x000000000000094d */ /* 0x000fea0003800000 */
[----:B------:R1:W5:Y:S04]  /*0220*/  LDG.E.64.CONSTANT R28, desc[UR8][R16.64] ;  /* 0x00000008101c7981 */ /* 0x000368000c1e9b00 */
[----:B0-----:R1:W5:Y:S01]  /*0230*/  LDG.E.64.CONSTANT R18, desc[UR8][R16.64+0x8] ;  /* 0x0000080810127981 */ /* 0x001362000c1e9b00 */
[C---:B------:R-:W-:Y:S01]  /*0240*/  ISETP.GE.AND P0, PT, R4.reuse, 0x2, PT ;  /* 0x000000020400780c */ /* 0x040fe20003f06270 */
[----:B------:R-:W-:-:S12]  /*0250*/  VIADD R24, R4, 0xffffffff ;  /* 0xffffffff04187836 */ /* 0x000fd80000000000 */
[----:B-1----:R-:W-:Y:S05]  /*0260*/  @!P0 BRA `(.L_x_0) ;  /* 0x0000000400b08947 */ /* 0x002fea0003800000 */
[----:B------:R-:W0:Y:S01]  /*0270*/  LDCU UR4, c[0x0][0x384] ;  /* 0x00007080ff0477ac */ /* 0x000e220008000800 */
[----:B------:R-:W-:Y:S01]  /*0280*/  VIADD R4, R4, 0xfffffffe ;  /* 0xfffffffe04047836 */ /* 0x000fe20000000000 */
[----:B------:R-:W-:Y:S01]  /*0290*/  LOP3.LUT R22, R24, 0x3, RZ, 0xc0, !PT ;  /* 0x0000000318167812 */ /* 0x000fe200078ec0ff */
[----:B------:R-:W-:-:S03]  /*02a0*/  IMAD.MOV.U32 R23, RZ, RZ, RZ ;  /* 0x000000ffff177224 */ /* 0x000fc600078e00ff */
[----:B------:R-:W-:Y:S02]  /*02b0*/  ISETP.GE.U32.AND P1, PT, R4, 0x3, PT ;  /* 0x000000030400780c */ /* 0x000fe40003f26070 */
[----:B------:R-:W-:Y:S01]  /*02c0*/  ISETP.NE.AND P0, PT, R22, RZ, PT ;  /* 0x000000ff1600720c */ /* 0x000fe20003f05270 */
[----:B0-----:R-:W-:-:S10]  /*02d0*/  UIMAD UR4, UR10, UR4, URZ ;  /* 0x000000040a0472a4 */ /* 0x001fd4000f8e02ff */
[----:B------:R-:W-:Y:S05]  /*02e0*/  @!P1 BRA `(.L_x_1) ;  /* 0x00000004002c9947 */ /* 0x000fea0003800000 */
[----:B------:R-:W0:Y:S01]  /*02f0*/  LDCU.64 UR6, c[0x0][0x3a0] ;  /* 0x00007400ff0677ac */ /* 0x000e220008000a00 */
[----:B------:R-:W-:Y:S01]  /*0300*/  LOP3.LUT R23, R24, 0xfffffffc, RZ, 0xc0, !PT ;  /* 0xfffffffc18177812 */ /* 0x000fe200078ec0ff */
[----:B------:R-:W-:-:S04]  /*0310*/  IMAD.U32 R5, RZ, RZ, UR4 ;  /* 0x00000004ff057e24 */ /* 0x000fc8000f8e00ff */
[----:B------:R-:W-:Y:S01]  /*0320*/  IMAD.MOV R4, RZ, RZ, -R23 ;  /* 0x000000ffff047224 */ /* 0x000fe200078e0a17 */
[----:B0-----:R-:W-:-:S04]  /*0330*/  UIADD3 UR5, UP0, UPT, UR6, 0x10, URZ ;  /* 0x0000001006057890 */ /* 0x001fc8000ff1e0ff */
[----:B------:R-:W-:-:S12]  /*0340*/  UIADD3.X UR6, UPT, UPT, URZ, UR7, URZ, UP0, !UPT ;  /* 0x00000007ff067290 */ /* 0x000fd800087fe4ff */
.L_x_2:
[----:B------:R-:W-:Y:S01]  /*0350*/  BAR.SYNC.DEFER_BLOCKING 0x0 ;  /* 0x0000000000007b1d */ /* 0x000fe20000010000 */
[----:B------:R-:W-:Y:S01]  /*0360*/  ISETP.NE.AND P1, PT, R3, RZ, PT ;  /* 0x000000ff0300720c */ /* 0x000fe20003f25270 */
[----:B------:R-:W-:Y:S01]  /*0370*/  IMAD.U32 R6, RZ, RZ, UR5 ;  /* 0x00000005ff067e24 */ /* 0x000fe2000f8e00ff */
[----:B------:R-:W-:-:S03]  /*0380*/  MOV R7, UR6 ;  /* 0x0000000600077c02 */ /* 0x000fc60008000f00 */
[----:B------:R-:W-:-:S08]  /*0390*/  IMAD.WIDE R6, R5, 0x8, R6 ;  /* 0x0000000805067825 */ /* 0x000fd000078e0206 */
[----:B------:R-:W2:Y:S04]  /*03a0*/  @!P1 LDG.E.64 R8, desc[UR8][R6.64+-0x10] ;  /* 0xfffff00806089981 */ /* 0x000ea8000c1e1b00 */
[----:B------:R-:W-:Y:S04]  /*03b0*/  LDS.64 R10, [R2] ;  /* 0x00000000020a7984 */ /* 0x000fe80000000a00 */
[----:B------:R-:W-:Y:S04]  /*03c0*/  LDS.64 R16, [R2+0x20] ;  /* 0x0000200002107984 */ /* 0x000fe80000000a00 */
[----:B------:R-:W-:Y:S04]  /*03d0*/  LDS.64 R20, [R2+0x8] ;  /* 0x0000080002147984 */ /* 0x000fe80000000a00 */
[----:B------:R-:W-:Y:S04]  /*03e0*/  LDS.64 R14, [R2+0x28] ;  /* 0x00002800020e7984 */ /* 0x000fe80000000a00 */
[----:B------:R-:W-:Y:S04]  /*03f0*/  LDS.64 R12, [R2+0x10] ;  /* 0x00001000020c7984 */ /* 0x000fe80000000a00 */
[----:B------:R-:W2:Y:S01]  /*0400*/  @P1 LDS.64 R8, [R0+-0x8] ;  /* 0xfffff80000081984 */ /* 0x000ea20000000a00 */
[----:B------:R-:W-:Y:S01]  /*0410*/  ISETP.NE.AND P1, PT, R3, RZ, PT ;  /* 0x000000ff0300720c */ /* 0x000fe20003f25270 */
[----:B--2--5:R-:W-:-:S07]  /*0420*/  DFMA R28, R10, R8, R28 ;  /* 0x000000080a1c722b */ /* 0x024fce000000001c */
[----:B------:R-:W-:Y:S01]  /*0430*/  STS.64 [R0], R28 ;  /* 0x0000001c00007388 */ /* 0x000fe20000000a00 */
[----:B------:R-:W-:Y:S06]  /*0440*/  BAR.SYNC.DEFER_BLOCKING 0x0 ;  /* 0x0000000000007b1d */ /* 0x000fec0000010000 */
[----:B------:R-:W-:Y:S04]  /*0450*/  @P1 LDS.64 R10, [R0+-0x8] ;  /* 0xfffff800000a1984 */ /* 0x000fe80000000a00 */
[----:B------:R-:W2:Y:S01]  /*0460*/  @!P1 LDG.E.64 R10, desc[UR8][R6.64+-0x8] ;  /* 0xfffff808060a9981 */ /* 0x000ea2000c1e1b00 */
[----:B------:R-:W-:-:S02]  /*0470*/  DMUL R16, R28, R16 ;  /* 0x000000101c107228 */ /* 0x000fc40000000000 */
[----:B------:R-:W-:-:S06]  /*0480*/  DMUL R14, R28, R14 ;  /* 0x0000000e1c0e7228 */ /* 0x000fcc0000000000 */
[-C--:B------:R-:W-:Y:S01]  /*0490*/  DFMA R16, R20, R8.reuse, -R16 ;  /* 0x000000081410722b */ /* 0x080fe20000000810 */
[----:B------:R-:W2:Y:S01]  /*04a0*/  LDS.64 R20, [R2] ;  /* 0x0000000002147984 */ /* 0x000ea20000000a00 */
[----:B------:R-:W-:-:S03]  /*04b0*/  DFMA R8, R12, R8, -R14 ;  /* 0x000000080c08722b */ /* 0x000fc6000000080e */
[----:B------:R-:W-:Y:S03]  /*04c0*/  LDS.64 R14, [R2+0x8] ;  /* 0x00000800020e7984 */ /* 0x000fe60000000a00 */
[----:B------:R-:W-:Y:S01]  /*04d0*/  DADD R16, R16, R18 ;  /* 0x0000000010107229 */ /* 0x000fe20000000012 */
[----:B------:R-:W0:Y:S04]  /*04e0*/  LDS.64 R18, [R2+0x20] ;  /* 0x0000200002127984 */ /* 0x000e280000000a00 */
[----:B------:R-:W-:Y:S03]  /*04f0*/  LDS.64 R12, [R2+0x10] ;  /* 0x00001000020c7984 */ /* 0x000fe60000000a00 */
[----:B--2---:R-:W-:-:S02]  /*0500*/  DFMA R20, R20, R10, R16 ;  /* 0x0000000a1414722b */ /* 0x004fc40000000010 */
[----:B------:R-:W1:Y:S05]  /*0510*/  LDS.64 R16, [R2+0x28] ;  /* 0x0000280002107984 */ /* 0x000e6a0000000a00 */
[----:B------:R-:W-:Y:S01]  /*0520*/  STS.64 [R0], R20 ;  /* 0x0000001400007388 */ /* 0x000fe20000000a00 */
[----:B------:R-:W-:Y:S06]  /*0530*/  BAR.SYNC.DEFER_BLOCKING 0x0 ;  /* 0x0000000000007b1d */ /* 0x000fec0000010000 */
[----:B------:R-:W-:Y:S04]  /*0540*/  @P1 LDS.64 R26, [R0+-0x8] ;  /* 0xfffff800001a1984 */ /* 0x000fe80000000a00 */
[----:B------:R-:W2:Y:S01]  /*0550*/  @!P1 LDG.E.64 R26, desc[UR8][R6.64] ;  /* 0x00000008061a9981 */ /* 0x000ea2000c1e1b00 */
[----:B0-----:R-:W-:-:S02]  /*0560*/  DMUL R18, R20, R18 ;  /* 0x0000001214127228 */ /* 0x001fc40000000000 */
[----:B-1----:R-:W-:Y:S01]  /*0570*/  DMUL R16, R20, R16 ;  /* 0x0000001014107228 */ /* 0x002fe20000000000 */
[----:B------:R-:W-:Y:S05]  /*0580*/  LDS.64 R20, [R2+0x10] ;  /* 0x0000100002147984 */ /* 0x000fea0000000a00 */
[-C--:B------:R-:W-:Y:S01]  /*0590*/  DFMA R18, R14, R10.reuse, -R18 ;  /* 0x0000000a0e12722b */ /* 0x080fe20000000812 */
[----:B------:R-:W2:Y:S01]  /*05a0*/  LDS.64 R14, [R2] ;  /* 0x00000000020e7984 */ /* 0x000ea20000000a00 */
[----:B------:R-:W-:-:S03]  /*05b0*/  DFMA R10, R12, R10, -R16 ;  /* 0x0000000a0c0a722b */ /* 0x000fc60000000810 */
[----:B------:R-:W0:Y:S03]  /*05c0*/  LDS.64 R12, [R2+0x20] ;  /* 0x00002000020c7984 */ /* 0x000e260000000a00 */
[----:B------:R-:W-:Y:S01]  /*05d0*/  DADD R8, R8, R18 ;  /* 0x0000000008087229 */ /* 0x000fe20000000012 */
[----:B------:R-:W1:Y:S07]  /*05e0*/  LDS.64 R16, [R2+0x28] ;  /* 0x0000280002107984 */ /* 0x000e6e0000000a00 */
[----:B--2---:R-:W-:Y:S01]  /*05f0*/  DFMA R8, R14, R26, R8 ;  /* 0x0000001a0e08722b */ /* 0x004fe20000000008 */
[----:B------:R-:W2:Y:S06]  /*0600*/  LDS.64 R14, [R2+0x8] ;  /* 0x00000800020e7984 */ /* 0x000eac0000000a00 */
[----:B------:R-:W-:Y:S01]  /*0610*/  STS.64 [R0], R8 ;  /* 0x0000000800007388 */ /* 0x000fe20000000a00 */
[----:B------:R-:W-:Y:S06]  /*0620*/  BAR.SYNC.DEFER_BLOCKING 0x0 ;  /* 0x0000000000007b1d */ /* 0x000fec0000010000 */
[----:B------:R-:W-:Y:S04]  /*0630*/  @P1 LDS.64 R18, [R0+-0x8] ;  /* 0xfffff80000121984 */ /* 0x000fe80000000a00 */
[----:B------:R-:W3:Y:S04]  /*0640*/  LDS.64 R28, [R2] ;  /* 0x00000000021c7984 */ /* 0x000ee80000000a00 */
[----:B------:R-:W3:Y:S01]  /*0650*/  @!P1 LDG.E.64 R18, desc[UR8][R6.64+0x8] ;  /* 0x0000080806129981 */ /* 0x000ee2000c1e1b00 */
[C---:B0-----:R-:W-:Y:S01]  /*0660*/  DMUL R12, R8.reuse, R12 ;  /* 0x0000000c080c7228 */ /* 0x041fe20000000000 */
[----:B------:R-:W-:Y:S01]  /*0670*/  VIADD R4, R4, 0x4 ;  /* 0x0000000404047836 */ /* 0x000fe20000000000 */
[----:B-1----:R-:W-:Y:S01]  /*0680*/  DMUL R16, R8, R16 ;  /* 0x0000001008107228 */ /* 0x002fe20000000000 */
[----:B------:R-:W-:Y:S01]  /*0690*/  VIADD R5, R5, 0x4 ;  /* 0x0000000405057836 */ /* 0x000fe20000000000 */
[----:B------:R-:W-:Y:S02]  /*06a0*/  LDS.64 R8, [R2+0x28] ;  /* 0x0000280002087984 */ /* 0x000fe40000000a00 */
[----:B------:R-:W-:-:S02]  /*06b0*/  ISETP.NE.AND P1, PT, R4, RZ, PT ;  /* 0x000000ff0400720c */ /* 0x000fc40003f25270 */
[-C--:B--2---:R-:W-:Y:S02]  /*06c0*/  DFMA R14, R14, R26.reuse, -R12 ;  /* 0x0000001a0e0e722b */ /* 0x084fe4000000080c */
[----:B------:R-:W0:Y:S01]  /*06d0*/  LDS.64 R12, [R2+0x20] ;  /* 0x00002000020c7984 */ /* 0x000e220000000a00 */
[----:B------:R-:W-:-:S05]  /*06e0*/  DFMA R16, R20, R26, -R16 ;  /* 0x0000001a1410722b */ /* 0x000fca0000000810 */
[----:B------:R-:W-:Y:S02]  /*06f0*/  DADD R10, R10, R14 ;  /* 0x000000000a0a7229 */ /* 0x000fe4000000000e */
[----:B------:R-:W1:Y:S06]  /*0700*/  LDS.64 R14, [R2+0x8] ;  /* 0x00000800020e7984 */ /* 0x000e6c0000000a00 */
[----:B---3--:R-:W-:Y:S02]  /*0710*/  DFMA R6, R28, R18, R10 ;  /* 0x000000121c06722b */ /* 0x008fe4000000000a */
[----:B------:R-:W2:Y:S05]  /*0720*/  LDS.64 R10, [R2+0x10] ;  /* 0x00001000020a7984 */ /* 0x000eaa0000000a00 */
[----:B------:R3:W-:Y:S01]  /*0730*/  STS.64 [R0], R6 ;  /* 0x0000000600007388 */ /* 0x0007e20000000a00 */
[----:B0-----:R-:W-:-:S02]  /*0740*/  DMUL R12, R6, R12 ;  /* 0x0000000c060c7228 */ /* 0x001fc40000000000 */
[----:B------:R-:W-:-:S06]  /*0750*/  DMUL R8, R6, R8 ;  /* 0x0000000806087228 */ /* 0x000fcc0000000000 */
[----:B-1----:R-:W-:-:S08]  /*0760*/  DFMA R12, R14, R18, -R12 ;  /* 0x000000120e0c722b */ /* 0x002fd0000000080c */
[----:B------:R-:W-:Y:S02]  /*0770*/  DADD R28, R16, R12 ;  /* 0x00000000101c7229 */ /* 0x000fe4000000000c */
[----:B--2---:R-:W-:Y:S01]  /*0780*/  DFMA R18, R10, R18, -R8 ;  /* 0x000000120a12722b */ /* 0x004fe20000000808 */
[----:B---3--:R-:W-:Y:S10]  /*0790*/  @P1 BRA `(.L_x_2) ;  /* 0xfffffff800ec1947 */ /* 0x008ff4000383ffff */
.L_x_1:
[----:B------:R-:W-:Y:S05]  /*07a0*/  @!P0 BRA `(.L_x_0) ;  /* 0x0000000000608947 */ /* 0x000fea0003800000 */
[----:B------:R-:W0:Y:S01]  /*07b0*/  LDC.64 R4, c[0x0][0x3a0] ;  /* 0x0000e800ff047b82 */ /* 0x000e220000000a00 */
[----:B------:R-:W-:Y:S02]  /*07c0*/  VIADD R23, R23, UR4 ;  /* 0x0000000417177c36 */ /* 0x000fe40008000000 */
[----:B------:R-:W-:-:S07]  /*07d0*/  IMAD.MOV R22, RZ, RZ, -R22 ;  /* 0x000000ffff167224 */ /* 0x000fce00078e0a16 */
.L_x_3:
[----:B------:R-:W-:Y:S01]  /*07e0*/  BAR.SYNC.DEFER_BLOCKING 0x0 ;  /* 0x0000000000007b1d */ /* 0x000fe20000010000 */
[----:B------:R-:W-:Y:S01]  /*07f0*/  ISETP.NE.AND P0, PT, R3, RZ, PT ;  /* 0x000000ff0300720c */ /* 0x000fe20003f05270 */
[----:B0-----:R-:W-:-:S12]  /*0800*/  IMAD.WIDE R20, R23, 0x8, R4 ;  /* 0x0000000817147825 */ /* 0x001fd800078e0204 */
[----:B------:R-:W-:Y:S04]  /*0810*/  @P0 LDS.64 R6, [R0+-0x8] ;  /* 0xfffff80000060984 */ /* 0x000fe80000000a00 */
[----:B------:R-:W0:Y:S04]  /*0820*/  LDS.64 R16, [R2] ;  /* 0x0000000002107984 */ /* 0x000e280000000a00 */
[----:B------:R-:W1:Y:S04]  /*0830*/  LDS.64 R8, [R2+0x20] ;  /* 0x0000200002087984 */ /* 0x000e680000000a00 */
[----:B------:R-:W-:Y:S04]  /*0840*/  LDS.64 R10, [R2+0x8] ;  /* 0x00000800020a7984 */ /* 0x000fe80000000a00 */
[----:B------:R-:W2:Y:S04]  /*0850*/  LDS.64 R12, [R2+0x28] ;  /* 0x00002800020c7984 */ /* 0x000ea80000000a00 */
[----:B------:R-:W3:Y:S04]  /*0860*/  LDS.64 R14, [R2+0x10] ;  /* 0x00001000020e7984 */ /* 0x000ee80000000a00 */
[----:B------:R-:W0:Y:S01]  /*0870*/  @!P0 LDG.E.64 R6, desc[UR8][R20.64] ;  /* 0x0000000814068981 */ /* 0x000e22000c1e1b00 */
[----:B------:R-:W-:-:S02]  /*0880*/  VIADD R22, R22, 0x1 ;  /* 0x0000000116167836 */ /* 0x000fc40000000000 */
[----:B------:R-:W-:-:S03]  /*0890*/  VIADD R23, R23, 0x1 ;  /* 0x0000000117177836 */ /* 0x000fc60000000000 */
[----:B------:R-:W-:Y:S01]  /*08a0*/  ISETP.NE.AND P0, PT, R22, RZ, PT ;  /* 0x000000ff1600720c */ /* 0x000fe20003f05270 */
[----:B0----5:R-:W-:-:S07]  /*08b0*/  DFMA R16, R16, R6, R28 ;  /* 0x000000061010722b */ /* 0x021fce000000001c */
[----:B------:R4:W-:Y:S01]  /*08c0*/  STS.64 [R0], R16 ;  /* 0x0000001000007388 */ /* 0x0009e20000000a00 */
[C---:B-1----:R-:W-:Y:S02]  /*08d0*/  DMUL R8, R16.reuse, R8 ;  /* 0x0000000810087228 */ /* 0x042fe40000000000 */
[----:B--2---:R-:W-:-:S06]  /*08e0*/  DMUL R12, R16, R12 ;  /* 0x0000000c100c7228 */ /* 0x004fcc0000000000 */
[----:B------:R-:W-:-:S08]  /*08f0*/  DFMA R8, R10, R6, -R8 ;  /* 0x000000060a08722b */ /* 0x000fd00000000808 */
[----:B------:R-:W-:Y:S02]  /*0900*/  DADD R28, R8, R18 ;  /* 0x00000000081c7229 */ /* 0x000fe40000000012 */
[----:B---3--:R-:W-:Y:S01]  /*0910*/  DFMA R18, R14, R6, -R12 ;  /* 0x000000060e12722b */ /* 0x008fe2000000080c */
[----:B----4-:R-:W-:Y:S10]  /*0920*/  @P0 BRA `(.L_x_3) ;  /* 0xfffffffc00ac0947 */ /* 0x010ff4000383ffff */
.L_x_0:
[----:B------:R-:W0:Y:S08]  /*0930*/  LDC R25, c[0x0][0x384] ;  /* 0x0000e100ff197b82 */ /* 0x000e300000000800 */
[----:B------:R-:W0:Y:S02]  /*0940*/  LDC R8, c[0x0][0x388] ;  /* 0x0000e200ff087b82 */ /* 0x000e240000000800 */
[----:B0-----:R-:W-:-:S13]  /*0950*/  ISETP.GE.AND P0, PT, R25, R8, PT ;  /* 0x000000081900720c */ /* 0x001fda0003f06270 */
[----:B------:R-:W-:Y:S05]  /*0960*/  @!P0 BRA `(.L_x_4) ;  /* 0x00000008000c8947 */ /* 0x000fea0003800000 */
[----:B------:R-:W-:Y:S01]  /*0970*/  IADD3 R5, PT, PT, -R8, R25, RZ ;  /* 0x0000001908057210 */ /* 0x000fe20007ffe1ff */
[----:B------:R-:W-:Y:S02]  /*0980*/  IMAD R25, R25, UR10, RZ ;  /* 0x0000000a19197c24 */ /* 0x000fe4000f8e02ff */
[----:B------:R-:W-:Y:S01]  /*0990*/  IMAD.MOV.U32 R10, RZ, RZ, R24 ;  /* 0x000000ffff0a7224 */ /* 0x000fe200078e0018 */
[C---:B------:R-:W-:Y:S01]  /*09a0*/  ISETP.GE.U32.AND P0, PT, R5.reuse, 0x3, PT ;  /* 0x000000030500780c */ /* 0x040fe20003f06070 */
[----:B------:R-:W-:-:S05]  /*09b0*/  VIADD R4, R5, 0x1 ;  /* 0x0000000105047836 */ /* 0x000fca0000000000 */
[----:B------:R-:W-:-:S13]  /*09c0*/  LOP3.LUT P1, R4, R4, 0x3, RZ, 0xc0, !PT ;  /* 0x0000000304047812 */ /* 0x000fda000782c0ff */
[----:B------:R-:W-:Y:S05]  /*09d0*/  @!P1 BRA `(.L_x_5) ;  /* 0x0000000000809947 */ /* 0x000fea0003800000 */
[----:B------:R-:W0:Y:S01]  /*09e0*/  LDC R5, c[0x0][0x388] ;  /* 0x0000e200ff057b82 */ /* 0x000e220000000800 */
[----:B------:R-:W-:Y:S01]  /*09f0*/  IADD3 R27, PT, PT, R25, -0x1, R8 ;  /* 0xffffffff191b7810 */ /* 0x000fe20007ffe008 */
[----:B------:R-:W-:Y:S02]  /*0a00*/  IMAD.MOV R4, RZ, RZ, -R4 ;  /* 0x000000ffff047224 */ /* 0x000fe400078e0a04 */
[----:B------:R-:W-:-:S04]  /*0a10*/  IMAD.MOV.U32 R23, RZ, RZ, R25 ;  /* 0x000000ffff177224 */ /* 0x000fc800078e0019 */
[----:B------:R-:W1:Y:S03]  /*0a20*/  LDC.64 R6, c[0x0][0x3a0] ;  /* 0x0000e800ff067b82 */ /* 0x000e660000000a00 */
.L_x_6:
[----:B------:R-:W-:Y:S01]  /*0a30*/  BAR.SYNC.DEFER_BLOCKING 0x0 ;  /* 0x0000000000007b1d */ /* 0x000fe20000010000 */
[----:B------:R-:W-:Y:S01]  /*0a40*/  ISETP.NE.AND P1, PT, R3, RZ, PT ;  /* 0x000000ff0300720c */ /* 0x000fe20003f25270 */
[----:B-1----:R-:W-:-:S12]  /*0a50*/  IMAD.WIDE R12, R27, 0x8, R6 ;  /* 0x000000081b0c7825 */ /* 0x002fd800078e0206 */
[----:B------:R-:W-:Y:S04]  /*0a60*/  @P1 LDS.64 R10, [R0+-0x8] ;  /* 0xfffff800000a1984 */ /* 0x000fe80000000a00 */
[----:B------:R-:W1:Y:S04]  /*0a70*/  LDS.64 R20, [R2] ;  /* 0x0000000002147984 */ /* 0x000e680000000a00 */
[----:B------:R-:W2:Y:S04]  /*0a80*/  LDS.64 R8, [R2+0x20] ;  /* 0x0000200002087984 */ /* 0x000ea80000000a00 */
[----:B------:R-:W-:Y:S04]  /*0a90*/  LDS.64 R14, [R2+0x8] ;  /* 0x00000800020e7984 */ /* 0x000fe80000000a00 */
[----:B------:R-:W-:Y:S04]  /*0aa0*/  LDS.64 R16, [R2+0x10] ;  /* 0x0000100002107984 */ /* 0x000fe80000000a00 */
[----:B------:R3:W1:Y:S01]  /*0ab0*/  @!P1 LDG.E.64 R10, desc[UR8][R12.64] ;  /* 0x000000080c0a9981 */ /* 0x000662000c1e1b00 */
[----:B------:R-:W-:Y:S01]  /*0ac0*/  ISETP.GE.AND P1, PT, R3, R24, PT ;  /* 0x000000180300720c */ /* 0x000fe20003f26270 */
[----:B------:R-:W-:-:S02]  /*0ad0*/  VIADD R4, R4, 0x1 ;  /* 0x0000000104047836 */ /* 0x000fc40000000000 */
[----:B------:R-:W-:Y:S01]  /*0ae0*/  VIADD R27, R27, 0x1 ;  /* 0x000000011b1b7836 */ /* 0x000fe20000000000 */
[----:B---3--:R-:W3:Y:S01]  /*0af0*/  LDS.64 R12, [R2+0x28] ;  /* 0x00002800020c7984 */ /* 0x008ee20000000a00 */
[----:B-1---5:R-:W-:-:S08]  /*0b00*/  DFMA R20, R20, R10, R28 ;  /* 0x0000000a1414722b */ /* 0x022fd0000000001c */
[----:B------:R4:W-:Y:S01]  /*0b10*/  @!P1 STS.64 [R0], R20 ;  /* 0x0000001400009388 */ /* 0x0009e20000000a00 */
[C---:B--2---:R-:W-:Y:S02]  /*0b20*/  DMUL R8, R20.reuse, R8 ;  /* 0x0000000814087228 */ /* 0x044fe40000000000 */
[----:B---3--:R-:W-:-:S06]  /*0b30*/  DMUL R12, R20, R12 ;  /* 0x0000000c140c7228 */ /* 0x008fcc0000000000 */
[----:B------:R-:W-:Y:S01]  /*0b40*/  DFMA R14, R14, R10, -R8 ;  /* 0x0000000a0e0e722b */ /* 0x000fe20000000808 */
[----:B------:R-:W-:-:S04]  /*0b50*/  IMAD.WIDE R8, R23, 0x8, R6 ;  /* 0x0000000817087825 */ /* 0x000fc800078e0206 */
[----:B------:R-:W-:Y:S01]  /*0b60*/  VIADD R23, R23, 0x1 ;  /* 0x0000000117177836 */ /* 0x000fe20000000000 */
[----:B------:R4:W-:Y:S01]  /*0b70*/  @P1 STG.E.64 desc[UR8][R8.64], R20 ;  /* 0x0000001408001986 */ /* 0x0009e2000c101b08 */
[----:B------:R-:W-:Y:S01]  /*0b80*/  ISETP.NE.AND P1, PT, R4, RZ, PT ;  /* 0x000000ff0400720c */ /* 0x000fe20003f25270 */
[----:B------:R-:W-:Y:S02]  /*0b90*/  DADD R28, R14, R18 ;  /* 0x000000000e1c7229 */ /* 0x000fe40000000012 */
[----:B------:R-:W-:Y:S01]  /*0ba0*/  DFMA R18, R16, R10, -R12 ;  /* 0x0000000a1012722b */ /* 0x000fe2000000080c */
[----:B0-----:R-:W-:-:S05]  /*0bb0*/  MOV R10, R5 ;  /* 0x00000005000a7202 */ /* 0x001fca0000000f00 */
[----:B------:R-:W-:-:S04]  /*0bc0*/  VIADD R5, R10, 0x1 ;  /* 0x000000010a057836 */ /* 0x000fc80000000000 */
[----:B----4-:R-:W-:Y:S05]  /*0bd0*/  @P1 BRA `(.L_x_6) ;  /* 0xfffffffc00941947 */ /* 0x010fea000383ffff */
.L_x_5:
[----:B------:R-:W-:Y:S05]  /*0be0*/  @!P0 BRA `(.L_x_4) ;  /* 0x00000004006c8947 */ /* 0x000fea0003800000 */
[----:B------:R-:W0:Y:S01]  /*0bf0*/  LDC.64 R6, c[0x0][0x3a0] ;  /* 0x0000e800ff067b82 */ /* 0x000e220000000a00 */
[----:B------:R-:W1:Y:S01]  /*0c00*/  LDCU UR4, c[0x0][0x384] ;  /* 0x00007080ff0477ac */ /* 0x000e620008000800 */
[----:B------:R-:W-:Y:S02]  /*0c10*/  IMAD.IADD R27, R25, 0x1, R10 ;  /* 0x00000001191b7824 */ /* 0x000fe400078e020a */
[C---:B------:R-:W-:Y:S01]  /*0c20*/  VIADD R26, R10.reuse, 0x1 ;  /* 0x000000010a1a7836 */ /* 0x040fe20000000000 */
[----:B------:R-:W2:Y:S03]  /*0c30*/  LDCU UR5, c[0x0][0x388] ;  /* 0x00007100ff0577ac */ /* 0x000ea60008000800 */
[----:B------:R-:W3:Y:S01]  /*0c40*/  LDC.64 R8, c[0x0][0x3a0] ;  /* 0x0000e800ff087b82 */ /* 0x000ee20000000a00 */
[----:B-1----:R-:W-:Y:S01]  /*0c50*/  IADD3 R4, PT, PT, R10, -UR4, RZ ;  /* 0x800000040a047c10 */ /* 0x002fe2000fffe0ff */
[----:B--2---:R-:W-:-:S07]  /*0c60*/  VIADD R5, R27, -UR5 ;  /* 0x800000051b057c36 */ /* 0x004fce0008000000 */
.L_x_7:
[----:B------:R-:W-:Y:S01]  /*0c70*/  BAR.SYNC.DEFER_BLOCKING 0x0 ;  /* 0x0000000000007b1d */ /* 0x000fe20000010000 */
[----:B------:R-:W-:-:S13]  /*0c80*/  ISETP.NE.AND P0, PT, R3, RZ, PT ;  /* 0x000000ff0300720c */ /* 0x000fda0003f05270 */
[----:B0-----:R-:W-:-:S05]  /*0c90*/  @!P0 IMAD.WIDE R20, R27, 0x8, R6 ;  /* 0x000000081b148825 */ /* 0x001fca00078e0206 */
[----:B------:R0:W2:Y:S01]  /*0ca0*/  @!P0 LDG.E.64 R14, desc[UR8][R20.64] ;  /* 0x00000008140e8981 */ /* 0x0000a2000c1e1b00 */
[----:B------:R-:W-:-:S03]  /*0cb0*/  ISETP.GE.AND P1, PT, R3, R24, PT ;  /* 0x000000180300720c */ /* 0x000fc60003f26270 */
[----:B------:R-:W-:Y:S04]  /*0cc0*/  LDS.64 R10, [R2] ;  /* 0x00000000020a7984 */ /* 0x000fe80000000a00 */
[----:B------:R-:W-:Y:S01]  /*0cd0*/  LDS.64 R16, [R2+0x20] ;  /* 0x0000200002107984 */ /* 0x000fe20000000a00 */
[----:B0-----:R-:W-:-:S03]  /*0ce0*/  VIADD R21, R5, 0x1 ;  /* 0x0000000105157836 */ /* 0x001fc60000000000 */
[----:B------:R-:W-:Y:S04]  /*0cf0*/  LDS.64 R12, [R2+0x8] ;  /* 0x00000800020c7984 */ /* 0x000fe80000000a00 */
[----:B------:R-:W2:Y:S01]  /*0d00*/  @P0 LDS.64 R14, [R0+-0x8] ;  /* 0xfffff800000e0984 */ /* 0x000ea20000000a00 */
[----:B------:R-:W-:Y:S01]  /*0d10*/  ISETP.NE.AND P0, PT, R3, RZ, PT ;  /* 0x000000ff0300720c */ /* 0x000fe20003f05270 */
[----:B--2--5:R-:W-:-:S08]  /*0d20*/  DFMA R10, R10, R14, R28 ;  /* 0x0000000e0a0a722b */ /* 0x024fd0000000001c */
[----:B------:R-:W-:Y:S01]  /*0d30*/  DMUL R28, R10, R16 ;  /* 0x000000100a1c7228 */ /* 0x000fe20000000000 */
[----:B------:R-:W0:Y:S07]  /*0d40*/  LDS.64 R16, [R2+0x28] ;  /* 0x0000280002107984 */ /* 0x000e2e0000000a00 */
[----:B------:R-:W-:Y:S01]  /*0d50*/  DFMA R28, R12, R14, -R28 ;  /* 0x0000000e0c1c722b */ /* 0x000fe2000000081c */
[----:B------:R-:W1:Y:S04]  /*0d60*/  LDS.64 R12, [R2+0x10] ;  /* 0x00001000020c7984 */ /* 0x000e680000000a00 */
[----:B------:R-:W-:Y:S01]  /*0d70*/  @!P1 STS.64 [R0], R10 ;  /* 0x0000000a00009388 */ /* 0x000fe20000000a00 */
[----:B0-----:R-:W-:-:S08]  /*0d80*/  DMUL R16, R10, R16 ;  /* 0x000000100a107228 */ /* 0x001fd00000000000 */
[----:B-1----:R-:W-:Y:S01]  /*0d90*/  DFMA R16, R12, R14, -R16 ;  /* 0x0000000e0c10722b */ /* 0x002fe20000000810 */
[----:B------:R-:W-:-:S04]  /*0da0*/  IMAD.WIDE R12, R21, 0x8, R6 ;  /* 0x00000008150c7825 */ /* 0x000fc800078e0206 */
[----:B------:R-:W-:Y:S01]  /*0db0*/  VIADD R14, R26, 0xffffffff ;  /* 0xffffffff1a0e7836 */ /* 0x000fe20000000000 */
[----:B------:R-:W-:Y:S01]  /*0dc0*/  @P1 STG.E.64 desc[UR8][R12.64], R10 ;  /* 0x0000000a0c001986 */ /* 0x000fe2000c101b08 */
[----:B------:R-:W-:Y:S03]  /*0dd0*/  BAR.SYNC.DEFER_BLOCKING 0x0 ;  /* 0x0000000000007b1d */ /* 0x000fe60000010000 */
[----:B------:R-:W-:Y:S02]  /*0de0*/  SHF.R.S32.HI R22, RZ, 0x1f, R14 ;  /* 0x0000001fff167819 */ /* 0x000fe4000001140e */
[----:B------:R-:W-:-:S04]  /*0df0*/  IADD3 R15, P1, PT, R25, R14, RZ ;  /* 0x0000000e190f7210 */ /* 0x000fc80007f3e0ff */
[----:B------:R-:W-:Y:S02]  /*0e00*/  LEA.HI.X.SX32 R22, R25, R22, 0x1, P1 ;  /* 0x0000001619167211 */ /* 0x000fe400008f0eff */
[----:B---3--:R-:W-:-:S04]  /*0e10*/  LEA R14, P1, R15, R8, 0x3 ;  /* 0x000000080f0e7211 */ /* 0x008fc800078218ff */
[----:B------:R-:W-:Y:S01]  /*0e20*/  LEA.HI.X R15, R15, R9, R22, 0x3, P1 ;  /* 0x000000090f0f7211 */ /* 0x000fe200008f1c16 */
[----:B------:R-:W-:Y:S04]  /*0e30*/  @P0 LDS.64 R20, [R0+-0x8] ;  /* 0xfffff80000140984 */ /* 0x000fe80000000a00 */
[----:B------:R-:W0:Y:S04]  /*0e40*/  LDS.64 R10, [R2] ;  /* 0x00000000020a7984 */ /* 0x000e280000000a00 */
[----:B------:R-:W0:Y:S01]  /*0e50*/  @!P0 LDG.E.64 R20, desc[UR8][R14.64+0x8] ;  /* 0x000008080e148981 */ /* 0x000e22000c1e1b00 */
[----:B------:R-:W-:Y:S01]  /*0e60*/  DADD R28, R28, R18 ;  /* 0x000000001c1c7229 */ /* 0x000fe20000000012 */
[----:B------:R-:W-:-:S02]  /*0e70*/  ISETP.GE.AND P1, PT, R3, R24, PT ;  /* 0x000000180300720c */ /* 0x000fc40003f26270 */
[----:B------:R-:W-:Y:S05]  /*0e80*/  LDS.64 R18, [R2+0x8] ;  /* 0x0000080002127984 */ /* 0x000fea0000000a00 */
[----:B0-----:R-:W-:Y:S01]  /*0e90*/  DFMA R28, R10, R20, R28 ;  /* 0x000000140a1c722b */ /* 0x001fe2000000001c */
[----:B------:R-:W0:Y:S06]  /*0ea0*/  LDS.64 R10, [R2+0x20] ;  /* 0x00002000020a7984 */ /* 0x000e2c0000000a00 */
[----:B------:R-:W-:Y:S01]  /*0eb0*/  @P1 STG.E.64 desc[UR8][R12.64+0x8], R28 ;  /* 0x0000081c0c001986 */ /* 0x000fe2000c101b08 */
[----:B0-----:R-:W-:-:S08]  /*0ec0*/  DMUL R10, R28, R10 ;  /* 0x0000000a1c0a7228 */ /* 0x001fd00000000000 */
[----:B------:R-:W-:Y:S01]  /*0ed0*/  DFMA R10, R18, R20, -R10 ;  /* 0x00000014120a722b */ /* 0x000fe2000000080a */
[----:B------:R-:W-:Y:S07]  /*0ee0*/  LDS.64 R18, [R2+0x10] ;  /* 0x0000100002127984 */ /* 0x000fee0000000a00 */
[----:B------:R-:W-:Y:S02]  /*0ef0*/  DADD R16, R16, R10 ;  /* 0x0000000010107229 */ /* 0x000fe4000000000a */
[----:B------:R-:W0:Y:S04]  /*0f00*/  LDS.64 R10, [R2+0x28] ;  /* 0x00002800020a7984 */ /* 0x000e280000000a00 */
[----:B------:R-:W-:Y:S01]  /*0f10*/  @!P1 STS.64 [R0], R28 ;  /* 0x0000001c00009388 */ /* 0x000fe20000000a00 */
[----:B------:R-:W-:Y:S06]  /*0f20*/  BAR.SYNC.DEFER_BLOCKING 0x0 ;  /* 0x0000000000007b1d */ /* 0x000fec0000010000 */
[----:B------:R-:W-:Y:S01]  /*0f30*/  LDS.64 R22, [R2+0x8] ;  /* 0x0000080002167984 */ /* 0x000fe20000000a00 */
[----:B0-----:R-:W-:-:S08]  /*0f40*/  DMUL R10, R28, R10 ;  /* 0x0000000a1c0a7228 */ /* 0x001fd00000000000 */
[----:B------:R-:W-:Y:S01]  /*0f50*/  DFMA R10, R18, R20, -R10 ;  /* 0x00000014120a722b */ /* 0x000fe2000000080a */
[----:B------:R-:W-:Y:S04]  /*0f60*/  @P0 LDS.64 R20, [R0+-0x8] ;  /* 0xfffff80000140984 */ /* 0x000fe80000000a00 */
[----:B------:R-:W0:Y:S04]  /*0f70*/  LDS.64 R18, [R2] ;  /* 0x0000000002127984 */ /* 0x000e280000000a00 */
[----:B------:R-:W0:Y:S02]  /*0f80*/  @!P0 LDG.E.64 R20, desc[UR8][R14.64+0x10] ;  /* 0x000010080e148981 */ /* 0x000e24000c1e1b00 */
[----:B0-----:R-:W-:-:S02]  /*0f90*/  DFMA R16, R18, R20, R16 ;  /* 0x000000141210722b */ /* 0x001fc40000000010 */
[----:B------:R-:W0:Y:S05]  /*0fa0*/  LDS.64 R18, [R2+0x20] ;  /* 0x0000200002127984 */ /* 0x000e2a0000000a00 */
[----:B------:R-:W-:Y:S01]  /*0fb0*/  @P1 STG.E.64 desc[UR8][R12.64+0x10], R16 ;  /* 0x000010100c001986 */ /* 0x000fe2000c101b08 */
[----:B0-----:R-:W-:-:S08]  /*0fc0*/  DMUL R18, R16, R18 ;  /* 0x0000001210127228 */ /* 0x001fd00000000000 */
[----:B------:R-:W-:Y:S01]  /*0fd0*/  DFMA R18, R22, R20, -R18 ;  /* 0x000000141612722b */ /* 0x000fe20000000812 */
[----:B------:R-:W0:Y:S07]  /*0fe0*/  LDS.64 R22, [R2+0x28] ;  /* 0x0000280002167984 */ /* 0x000e2e0000000a00 */
[----:B------:R-:W-:Y:S02]  /*0ff0*/  DADD R10, R10, R18 ;  /* 0x000000000a0a7229 */ /* 0x000fe40000000012 */
[----:B------:R-:W1:Y:S04]  /*1000*/  LDS.64 R18, [R2+0x10] ;  /* 0x0000100002127984 */ /* 0x000e680000000a00 */
[----:B------:R-:W-:Y:S01]  /*1010*/  @!P1 STS.64 [R0], R16 ;  /* 0x0000001000009388 */ /* 0x000fe20000000a00 */
[----:B------:R-:W-:Y:S06]  /*1020*/  BAR.SYNC.DEFER_BLOCKING 0x0 ;  /* 0x0000000000007b1d */ /* 0x000fec0000010000 */
[----:B0-----:R-:W-:Y:S01]  /*1030*/  DMUL R22, R16, R22 ;  /* 0x0000001610167228 */ /* 0x001fe20000000000 */
[----:B------:R-:W-:Y:S04]  /*1040*/  LDS.64 R28, [R2] ;  /* 0x00000000021c7984 */ /* 0x000fe80000000a00 */
[----:B------:R-:W-:Y:S03]  /*1050*/  LDS.64 R16, [R2+0x10] ;  /* 0x0000100002107984 */ /* 0x000fe60000000a00 */
[----:B-1----:R-:W-:Y:S01]  /*1060*/  DFMA R18, R18, R20, -R22 ;  /* 0x000000141212722b */ /* 0x002fe20000000816 */
[----:B------:R-:W0:Y:S04]  /*1070*/  @P0 LDS.64 R20, [R0+-0x8] ;  /* 0xfffff80000140984 */ /* 0x000e280000000a00 */
[----:B------:R-:W1:Y:S04]  /*1080*/  LDS.64 R22, [R2+0x20] ;  /* 0x0000200002167984 */ /* 0x000e680000000a00 */
[----:B------:R-:W0:Y:S01]  /*1090*/  @!P0 LDG.E.64 R20, desc[UR8][R14.64+0x18] ;  /* 0x000018080e148981 */ /* 0x000e22000c1e1b00 */
[----:B------:R-:W-:Y:S01]  /*10a0*/  VIADD R4, R4, 0x4 ;  /* 0x0000000404047836 */ /* 0x000fe20000000000 */
[----:B------:R-:W-:Y:S01]  /*10b0*/  IADD3 R26, PT, PT, R26, 0x4, RZ ;  /* 0x000000041a1a7810 */ /* 0x000fe20007ffe0ff */
[----:B------:R-:W-:-:S02]  /*10c0*/  VIADD R5, R5, 0x4 ;  /* 0x0000000405057836 */ /* 0x000fc40000000000 */
[----:B------:R-:W-:Y:S01]  /*10d0*/  VIADD R27, R27, 0x4 ;  /* 0x000000041b1b7836 */ /* 0x000fe20000000000 */
[----:B------:R-:W-:Y:S01]  /*10e0*/  ISETP.NE.AND P0, PT, R4, RZ, PT ;  /* 0x000000ff0400720c */ /* 0x000fe20003f05270 */
[----:B0-----:R-:W-:Y:S01]  /*10f0*/  DFMA R10, R28, R20, R10 ;  /* 0x000000141c0a722b */ /* 0x001fe2000000000a */
[----:B------:R-:W0:Y:S06]  /*1100*/  LDS.64 R28, [R2+0x8] ;  /* 0x00000800021c7984 */ /* 0x000e2c0000000a00 */
[----:B------:R-:W-:Y:S01]  /*1110*/  @P1 STG.E.64 desc[UR8][R12.64+0x18], R10 ;  /* 0x0000180a0c001986 */ /* 0x000fe2000c101b08 */
[----:B-1----:R-:W-:-:S03]  /*1120*/  DMUL R14, R10, R22 ;  /* 0x000000160a0e7228 */ /* 0x002fc60000000000 */
[----:B------:R-:W1:Y:S04]  /*1130*/  LDS.64 R22, [R2+0x28] ;  /* 0x0000280002167984 */ /* 0x000e680000000a00 */
[----:B------:R2:W-:Y:S01]  /*1140*/  @!P1 STS.64 [R0], R10 ;  /* 0x0000000a00009388 */ /* 0x0005e20000000a00 */
[----:B0-----:R-:W-:-:S08]  /*1150*/  DFMA R28, R28, R20, -R14 ;  /* 0x000000141c1c722b */ /* 0x001fd0000000080e */
[----:B------:R-:W-:Y:S02]  /*1160*/  DADD R28, R18, R28 ;  /* 0x00000000121c7229 */ /* 0x000fe4000000001c */
[----:B-1----:R-:W-:-:S08]  /*1170*/  DMUL R22, R10, R22 ;  /* 0x000000160a167228 */ /* 0x002fd00000000000 */
[----:B------:R-:W-:Y:S01]  /*1180*/  DFMA R18, R16, R20, -R22 ;  /* 0x000000141012722b */ /* 0x000fe20000000816 */
[----:B--2---:R-:W-:Y:S10]  /*1190*/  @P0 BRA `(.L_x_7) ;  /* 0xfffffff800b40947 */ /* 0x004ff4000383ffff */
.L_x_4:
[----:B------:R-:W0:Y:S02]  /*11a0*/  LDC R4, c[0x0][0x388] ;  /* 0x0000e200ff047b82 */ /* 0x000e240000000800 */
[----:B0-----:R-:W-:-:S13]  /*11b0*/  ISETP.GE.AND P0, PT, R4, 0x1, PT ;  /* 0x000000010400780c */ /* 0x001fda0003f06270 */
[----:B------:R-:W-:Y:S05]  /*11c0*/  @!P0 EXIT ;  /* 0x000000000000894d */ /* 0x000fea0003800000 */
[C---:B------:R-:W-:Y:S01]  /*11d0*/  ISETP.GE.U32.AND P0, PT, R4.reuse, 0x4, PT ;  /* 0x000000040400780c */ /* 0x040fe20003f06070 */
[----:B------:R-:W-:Y:S01]  /*11e0*/  IMAD.MOV.U32 R26, RZ, RZ, RZ ;  /* 0x000000ffff1a7224 */ /* 0x000fe200078e00ff */
[----:B------:R-:W-:-:S11]  /*11f0*/  LOP3.LUT R20, R4, 0x3, RZ, 0xc0, !PT ;  /* 0x0000000304147812 */ /* 0x000fd600078ec0ff */
[----:B------:R-:W-:Y:S05]  /*1200*/  @!P0 BRA `(.L_x_8) ;  /* 0x0000000400888947 */ /* 0x000fea0003800000 */
[----:B------:R-:W0:Y:S01]  /*1210*/  LDC R21, c[0x0][0x384] ;  /* 0x0000e100ff157b82 */ /* 0x000e220000000800 */
[----:B------:R-:W1:Y:S01]  /*1220*/  LDCU.64 UR4, c[0x0][0x3a0] ;  /* 0x00007400ff0477ac */ /* 0x000e620008000a00 */
[----:B------:R-:W-:Y:S01]  /*1230*/  LOP3.LUT R26, R4, 0x7ffffffc, RZ, 0xc0, !PT ;  /* 0x7ffffffc041a7812 */ /* 0x000fe200078ec0ff */
[----:B-1----:R-:W-:-:S03]  /*1240*/  UIADD3 UR6, UP0, UPT, UR4, 0x10, URZ ;  /* 0x0000001004067890 */ /* 0x002fc6000ff1e0ff */
[----:B------:R-:W-:Y:S01]  /*1250*/  UMOV UR4, URZ ;  /* 0x000000ff00047c82 */ /* 0x000fe20008000000 */
[----:B------:R-:W-:Y:S01]  /*1260*/  UIADD3.X UR5, UPT, UPT, URZ, UR5, URZ, UP0, !UPT ;  /* 0x00000005ff057290 */ /* 0x000fe200087fe4ff */
[----:B0-----:R-:W-:-:S05]  /*1270*/  IMAD R21, R21, UR10, R21 ;  /* 0x0000000a15157c24 */ /* 0x001fca000f8e0215 */
[----:B------:R-:W-:-:S07]  /*1280*/  IADD3 R21, PT, PT, R21, 0x1, -R4 ;  /* 0x0000000115157810 */ /* 0x000fce0007ffe804 */
.L_x_17:
[----:B------:R-:W-:Y:S01]  /*1290*/  BAR.SYNC.DEFER_BLOCKING 0x0 ;  /* 0x0000000000007b1d */ /* 0x000fe20000010000 */
[----:B------:R-:W-:Y:S01]  /*12a0*/  ISETP.GT.U32.AND P0, PT, R3, UR4, PT ;  /* 0x0000000403007c0c */ /* 0x000fe2000bf04070 */
[----:B------:R-:W-:Y:S02]  /*12b0*/  IMAD.U32 R4, RZ, RZ, UR6 ;  /* 0x00000006ff047e24 */ /* 0x000fe4000f8e00ff */
[----:B------:R-:W-:Y:S02]  /*12c0*/  IMAD.U32 R5, RZ, RZ, UR5 ;  /* 0x00000005ff057e24 */ /* 0x000fe4000f8e00ff */
[----:B------:R-:W-:Y:S01]  /*12d0*/  BSSY.RECONVERGENT B0, `(.L_x_9) ;  /* 0x0000012000007945 */ /* 0x000fe20003800200 */
[----:B------:R-:W-:-:S07]  /*12e0*/  IMAD.WIDE R4, R21, 0x8, R4 ;  /* 0x0000000815047825 */ /* 0x000fce00078e0204 */
[----:B------:R-:W-:Y:S05]  /*12f0*/  @!P0 BRA `(.L_x_10) ;  /* 0x00000000003c8947 */ /* 0x000fea0003800000 */
[----:B------:R-:W-:Y:S01]  /*1300*/  LDS.64 R16, [R0+-0x8] ;  /* 0xfffff80000107984 */ /* 0x000fe20000000a00 */
[----:B------:R-:W-:-:S03]  /*1310*/  ISETP.GE.AND P0, PT, R3, R24, PT ;  /* 0x000000180300720c */ /* 0x000fc60003f06270 */
[----:B------:R-:W0:Y:S04]  /*1320*/  LDS.64 R14, [R2] ;  /* 0x00000000020e7984 */ /* 0x000e280000000a00 */
[----:B------:R-:W1:Y:S04]  /*1330*/  LDS.64 R6, [R2+0x20] ;  /* 0x0000200002067984 */ /* 0x000e680000000a00 */
[----:B------:R-:W-:Y:S04]  /*1340*/  LDS.64 R8, [R2+0x8] ;  /* 0x0000080002087984 */ /* 0x000fe80000000a00 */
[----:B------:R-:W2:Y:S04]  /*1350*/  LDS.64 R10, [R2+0x28] ;  /* 0x00002800020a7984 */ /* 0x000ea80000000a00 */
[----:B------:R-:W3:Y:S01]  /*1360*/  LDS.64 R12, [R2+0x10] ;  /* 0x00001000020c7984 */ /* 0x000ee20000000a00 */
[----:B0----5:R-:W-:-:S07]  /*1370*/  DFMA R14, R16, R14, R28 ;  /* 0x0000000e100e722b */ /* 0x021fce000000001c */
[----:B------:R0:W-:Y:S01]  /*1380*/  @P0 STG.E.64 desc[UR8][R4.64+-0x10], R14 ;  /* 0xfffff00e04000986 */ /* 0x0001e2000c101b08 */
[----:B-1----:R-:W-:-:S03]  /*1390*/  DMUL R6, R14, R6 ;  /* 0x000000060e067228 */ /* 0x002fc60000000000 */
[----:B------:R0:W-:Y:S01]  /*13a0*/  @!P0 STS.64 [R0], R14 ;  /* 0x0000000e00008388 */ /* 0x0001e20000000a00 */
[----:B--2---:R-:W-:-:S04]  /*13b0*/  DMUL R10, R14, R10 ;  /* 0x0000000a0e0a7228 */ /* 0x004fc80000000000 */
[----:B------:R-:W-:-:S08]  /*13c0*/  DFMA R6, R16, R8, -R6 ;  /* 0x000000081006722b */ /* 0x000fd00000000806 */
[----:B------:R-:W-:Y:S02]  /*13d0*/  DADD R28, R18, R6 ;  /* 0x00000000121c7229 */ /* 0x000fe40000000006 */
[----:B0--3--:R-:W-:-:S11]  /*13e0*/  DFMA R18, R16, R12, -R10 ;  /* 0x0000000c1012722b */ /* 0x009fd6000000080a */
.L_x_10:
[----:B------:R-:W-:Y:S05]  /*13f0*/  BSYNC.RECONVERGENT B0 ;  /* 0x0000000000007941 */ /* 0x000fea0003800200 */
.L_x_9:
[----:B------:R-:W-:Y:S01]  /*1400*/  UIADD3 UR7, UPT, UPT, UR4, 0x1, URZ ;  /* 0x0000000104077890 */ /* 0x000fe2000fffe0ff */
[----:B------:R-:W-:Y:S05]  /*1410*/  BAR.SYNC.DEFER_BLOCKING 0x0 ;  /* 0x0000000000007b1d */ /* 0x000fea0000010000 */
[----:B------:R-:W-:Y:S01]  /*1420*/  ISETP.GT.U32.AND P0, PT, R3, UR7, PT ;  /* 0x0000000703007c0c */ /* 0x000fe2000bf04070 */
[----:B------:R-:W-:-:S12]  /*1430*/  BSSY.RECONVERGENT B0, `(.L_x_11) ;  /* 0x0000011000007945 */ /* 0x000fd80003800200 */
        /* <DEDUP_REMOVED lines=16> */
.L_x_12:
[----:B------:R-:W-:Y:S05]  /*1540*/  BSYNC.RECONVERGENT B0 ;  /* 0x0000000000007941 */ /* 0x000fea0003800200 */
.L_x_11:
        /* <DEDUP_REMOVED lines=20> */
.L_x_14:
[----:B------:R-:W-:Y:S05]  /*1690*/  BSYNC.RECONVERGENT B0 ;  /* 0x0000000000007941 */ /* 0x000fea0003800200 */
.L_x_13:
        /* <DEDUP_REMOVED lines=20> */
.L_x_16:
[----:B------:R-:W-:Y:S05]  /*17e0*/  BSYNC.RECONVERGENT B0 ;  /* 0x0000000000007941 */ /* 0x000fea0003800200 */
.L_x_15:
[----:B------:R-:W-:Y:S01]  /*17f0*/  UIADD3 UR4, UPT, UPT, UR4, 0x4, URZ ;  /* 0x0000000404047890 */ /* 0x000fe2000fffe0ff */
[----:B------:R-:W-:-:S05]  /*1800*/  VIADD R21, R21, 0x4 ;  /* 0x0000000415157836 */ /* 0x000fca0000000000 */
[----:B------:R-:W-:-:S13]  /*1810*/  ISETP.NE.AND P0, PT, R26, UR4, PT ;  /* 0x000000041a007c0c */ /* 0x000fda000bf05270 */
[----:B------:R-:W-:Y:S05]  /*1820*/  @P0 BRA `(.L_x_17) ;  /* 0xfffffff800980947 */ /* 0x000fea000383ffff */
.L_x_8:
[----:B------:R-:W-:-:S13]  /*1830*/  ISETP.NE.AND P0, PT, R20, RZ, PT ;  /* 0x000000ff1400720c */ /* 0x000fda0003f05270 */
[----:B------:R-:W-:Y:S05]  /*1840*/  @!P0 EXIT ;  /* 0x000000000000894d */ /* 0x000fea0003800000 */
[----:B------:R-:W0:Y:S01]  /*1850*/  LDCU UR4, c[0x0][0x384] ;  /* 0x00007080ff0477ac */ /* 0x000e220008000800 */
[----:B------:R-:W1:Y:S08]  /*1860*/  LDC R5, c[0x0][0x388] ;  /* 0x0000e200ff057b82 */ /* 0x000e700000000800 */
[----:B------:R-:W2:Y:S01]  /*1870*/  LDC.64 R8, c[0x0][0x3a0] ;  /* 0x0000e800ff087b82 */ /* 0x000ea20000000a00 */
[----:B0-----:R-:W-:-:S06]  /*1880*/  UIMAD UR4, UR10, UR4, UR4 ;  /* 0x000000040a0472a4 */ /* 0x001fcc000f8e0204 */
[----:B-1----:R-:W-:Y:S02]  /*1890*/  IADD3 R4, PT, PT, R26, UR4, -R5 ;  /* 0x000000041a047c10 */ /* 0x002fe4000fffe805 */
[----:B------:R-:W-:-:S03]  /*18a0*/  IADD3 R5, PT, PT, -R20, RZ, RZ ;  /* 0x000000ff14057210 */ /* 0x000fc60007ffe1ff */
[----:B------:R-:W-:-:S07]  /*18b0*/  VIADD R4, R4, 0x1 ;  /* 0x0000000104047836 */ /* 0x000fce0000000000 */
.L_x_20:
[----:B------:R-:W-:Y:S01]  /*18c0*/  BAR.SYNC.DEFER_BLOCKING 0x0 ;  /* 0x0000000000007b1d */ /* 0x000fe20000010000 */
[----:B------:R-:W-:Y:S01]  /*18d0*/  ISETP.GT.U32.AND P1, PT, R3, R26, PT ;  /* 0x0000001a0300720c */ /* 0x000fe20003f24070 */
[----:B------:R-:W-:-:S04]  /*18e0*/  VIADD R5, R5, 0x1 ;  /* 0x0000000105057836 */ /* 0x000fc80000000000 */
[----:B------:R-:W-:Y:S01]  /*18f0*/  BSSY.RECONVERGENT B0, `(.L_x_18) ;  /* 0x0000013000007945 */ /* 0x000fe20003800200 */
[----:B------:R-:W-:-:S07]  /*1900*/  ISETP.NE.AND P0, PT, R5, RZ, PT ;  /* 0x000000ff0500720c */ /* 0x000fce0003f05270 */
[----:B------:R-:W-:Y:S06]  /*1910*/  @!P1 BRA `(.L_x_19) ;  /* 0x0000000000409947 */ /* 0x000fec0003800000 */
[----:B------:R-:W-:Y:S01]  /*1920*/  LDS.64 R10, [R0+-0x8] ;  /* 0xfffff800000a7984 */ /* 0x000fe20000000a00 */
[----:B------:R-:W-:Y:S01]  /*1930*/  ISETP.GE.AND P1, PT, R3, R24, PT ;  /* 0x000000180300720c */ /* 0x000fe20003f26270 */
[----:B--2---:R-:W-:Y:S02]  /*1940*/  IMAD.WIDE R22, R4, 0x8, R8 ;  /* 0x0000000804167825 */ /* 0x004fe400078e0208 */
        /* <DEDUP_REMOVED lines=13> */
.L_x_19:
[----:B------:R-:W-:Y:S05]  /*1a20*/  BSYNC.RECONVERGENT B0 ;  /* 0x0000000000007941 */ /* 0x000fea0003800200 */
.L_x_18:
[----:B------:R-:W-:Y:S02]  /*1a30*/  VIADD R26, R26, 0x1 ;  /* 0x000000011a1a7836 */ /* 0x000fe40000000000 */
[----:B------:R-:W-:Y:S01]  /*1a40*/  VIADD R4, R4, 0x1 ;  /* 0x0000000104047836 */ /* 0x000fe20000000000 */
[----:B------:R-:W-:Y:S06]  /*1a50*/  @P0 BRA `(.L_x_20) ;  /* 0xfffffffc00980947 */ /* 0x000fec000383ffff */
[----:B------:R-:W-:Y:S05]  /*1a60*/  EXIT ;  /* 0x000000000000794d */ /* 0x000fea0003800000 */
.L_x_21:
[----:B------:R-:W-:-:S00]  /*1a70*/  BRA `(.L_x_21) ;  /* 0xfffffffc00fc7947 */ /* 0x000fc0000383ffff */
[----:B------:R-:W-:-:S00]  /*1a80*/  NOP ;  /* 0x0000000000007918 */ /* 0x000fc00000000000 */
[----:B------:R-:W-:-:S00]  /*1a90*/  NOP ;  /* 0x0000000000007918 */ /* 0x000fc00000000000 */
[----:B------:R-:W-:-:S00]  /*1aa0*/  NOP ;  /* 0x0000000000007918 */ /* 0x000fc00000000000 */
[----:B------:R-:W-:-:S00]  /*1ab0*/  NOP ;  /* 0x0000000000007918 */ /* 0x000fc00000000000 */
[----:B------:R-:W-:-:S00]  /*1ac0*/  NOP ;  /* 0x0000000000007918 */ /* 0x000fc00000000000 */
[----:B------:R-:W-:-:S00]  /*1ad0*/  NOP ;  /* 0x0000000000007918 */ /* 0x000fc00000000000 */
[----:B------:R-:W-:-:S00]  /*1ae0*/  NOP ;  /* 0x0000000000007918 */ /* 0x000fc00000000000 */
[----:B------:R-:W-:-:S00]  /*1af0*/  NOP ;  /* 0x0000000000007918 */ /* 0x000fc00000000000 */
.L_x_44:


//--------------------- .text._cupy_sosfilt_float32 --------------------------
	.section	.text._cupy_sosfilt_float32,"ax",@progbits
	.align	128
        .global         _cupy_sosfilt_float32
        .type           _cupy_sosfilt_float32,@function
        .size           _cupy_sosfilt_float32,(.L_x_45 - _cupy_sosfilt_float32)
        .other          _cupy_sosfilt_float32,@"STO_CUDA_ENTRY STV_DEFAULT"
_cupy_sosfilt_float32:
.text._cupy_sosfilt_float32:
        /* <DEDUP_REMOVED lines=10> */
[----:B--2---:R-:W2:Y:S02]  /*00a0*/  LDG.E.CONSTANT R13, desc[UR8][R6.64] ;  /* 0x00000008060d7981 */ /* 0x004ea4000c1e9900 */
[----:B------:R-:W1:Y:S02]  /*00b0*/  LDC.64 R4, c[0x0][0x398] ;  /* 0x0000e600ff047b82 */ /* 0x000e640000000a00 */
[----:B------:R-:W4:Y:S04]  /*00c0*/  LDG.E.CONSTANT R15, desc[UR8][R6.64+0x4] ;  /* 0x00000408060f7981 */ /* 0x000f28000c1e9900 */
[----:B------:R-:W5:Y:S04]  /*00d0*/  LDG.E.CONSTANT R17, desc[UR8][R6.64+0x8] ;  /* 0x0000080806117981 */ /* 0x000f68000c1e9900 */
[----:B------:R-:W5:Y:S04]  /*00e0*/  LDG.E.CONSTANT R19, desc[UR8][R6.64+0xc] ;  /* 0x00000c0806137981 */ /* 0x000f68000c1e9900 */
[----:B------:R-:W5:Y:S04]  /*00f0*/  LDG.E.CONSTANT R21, desc[UR8][R6.64+0x10] ;  /* 0x0000100806157981 */ /* 0x000f68000c1e9900 */
[----:B------:R-:W5:Y:S01]  /*0100*/  LDG.E.CONSTANT R23, desc[UR8][R6.64+0x14] ;  /* 0x0000140806177981 */ /* 0x000f62000c1e9900 */
[----:B------:R-:W-:Y:S01]  /*0110*/  UMOV UR4, 0x400 ;  /* 0x0000040000047882 */ /* 0x000fe20000000000 */
[----:B---3--:R-:W-:Y:S01]  /*0120*/  ISETP.LE.AND P0, PT, R12, UR10, PT ;  /* 0x0000000a0c007c0c */ /* 0x008fe2000bf03270 */
[----:B------:R-:W-:Y:S01]  /*0130*/  ULEA UR4, UR5, UR4, 0x18 ;  /* 0x0000000405047291 */ /* 0x000fe2000f8ec0ff */
[----:B0-----:R-:W-:Y:S01]  /*0140*/  IADD3 R0, PT, PT, R9, R2, RZ ;  /* 0x0000000209007210 */ /* 0x001fe20007ffe0ff */
[----:B------:R-:W-:-:S04]  /*0150*/  IMAD R8, R2, UR10, R11 ;  /* 0x0000000a02087c24 */ /* 0x000fc8000f8e020b */
[----:B------:R-:W-:Y:S01]  /*0160*/  LEA R10, R11, UR4, 0x2 ;  /* 0x000000040b0a7c11 */ /* 0x000fe2000f8e10ff */
[----:B------:R-:W-:Y:S01]  /*0170*/  IMAD R3, R8, R3, RZ ;  /* 0x0000000308037224 */ /* 0x000fe200078e02ff */
[----:B------:R-:W-:-:S03]  /*0180*/  LEA R0, R0, UR4, 0x2 ;  /* 0x0000000400007c11 */ /* 0x000fc6000f8e10ff */
[----:B------:R0:W-:Y:S01]  /*0190*/  STS [R10], RZ ;  /* 0x000000ff0a007388 */ /* 0x0001e20000000800 */
[----:B-1----:R-:W-:-:S03]  /*01a0*/  IMAD.WIDE R4, R3, 0x4, R4 ;  /* 0x0000000403047825 */ /* 0x002fc600078e0204 */
[----:B--2---:R0:W-:Y:S04]  /*01b0*/  STS [R0], R13 ;  /* 0x0000000d00007388 */ /* 0x0041e80000000800 */
[----:B----4-:R0:W-:Y:S04]  /*01c0*/  STS [R0+0x4], R15 ;  /* 0x0000040f00007388 */ /* 0x0101e80000000800 */
[----:B-----5:R0:W-:Y:S04]  /*01d0*/  STS [R0+0x8], R17 ;  /* 0x0000081100007388 */ /* 0x0201e80000000800 */
[----:B------:R0:W-:Y:S04]  /*01e0*/  STS [R0+0xc], R19 ;  /* 0x00000c1300007388 */ /* 0x0001e80000000800 */
[----:B------:R0:W-:Y:S04]  /*01f0*/  STS [R0+0x10], R21 ;  /* 0x0000101500007388 */ /* 0x0001e80000000800 */
[----:B------:R0:W-:Y:S01]  /*0200*/  STS [R0+0x14], R23 ;  /* 0x0000141700007388 */ /* 0x0001e20000000800 */
[----:B------:R-:W-:Y:S05]  /*0210*/  @P0 EXIT ;  /* 0x000000000000094d */ /* 0x000fea0003800000 */
[----:B------:R1:W5:Y:S04]  /*0220*/  LDG.E.CONSTANT R8, desc[UR8][R4.64] ;  /* 0x0000000804087981 */ /* 0x000368000c1e9900 */
[----:B0-----:R1:W5:Y:S01]  /*0230*/  LDG.E.CONSTANT R13, desc[UR8][R4.64+0x4] ;  /* 0x00000408040d7981 */ /* 0x001362000c1e9900 */
[C---:B------:R-:W-:Y:S02]  /*0240*/  ISETP.GE.AND P0, PT, R2.reuse, 0x2, PT ;  /* 0x000000020200780c */ /* 0x040fe40003f06270 */
[----:B------:R-:W-:-:S11]  /*0250*/  IADD3 R12, PT, PT, R2, -0x1, RZ ;  /* 0xffffffff020c7810 */ /* 0x000fd60007ffe0ff */
[----:B-1----:R-:W-:Y:S05]  /*0260*/  @!P0 BRA `(.L_x_22) ;  /* 0x0000000400b08947 */ /* 0x002fea0003800000 */
[----:B------:R-:W0:Y:S01]  /*0270*/  LDCU UR4, c[0x0][0x384] ;  /* 0x00007080ff0477ac */ /* 0x000e220008000800 */
[----:B------:R-:W-:Y:S01]  /*0280*/  IADD3 R2, PT, PT, R2, -0x2, RZ ;  /* 0xfffffffe02027810 */ /* 0x000fe20007ffe0ff */
[----:B------:R-:W-:Y:S01]  /*0290*/  HFMA2 R5, -RZ, RZ, 0, 0 ;  /* 0x00000000ff057431 */ /* 0x000fe200000001ff */
[----:B------:R-:W-:Y:S02]  /*02a0*/  LOP3.LUT R4, R12, 0x3, RZ, 0xc0, !PT ;  /* 0x000000030c047812 */ /* 0x000fe400078ec0ff */
[----:B------:R-:W-:Y:S02]  /*02b0*/  ISETP.GE.U32.AND P1, PT, R2, 0x3, PT ;  /* 0x000000030200780c */ /* 0x000fe40003f26070 */
[----:B------:R-:W-:Y:S01]  /*02c0*/  ISETP.NE.AND P0, PT, R4, RZ, PT ;  /* 0x000000ff0400720c */ /* 0x000fe20003f05270 */
[----:B0-----:R-:W-:-:S10]  /*02d0*/  UIMAD UR4, UR10, UR4, URZ ;  /* 0x000000040a0472a4 */ /* 0x001fd4000f8e02ff */
[----:B------:R-:W-:Y:S05]  /*02e0*/  @!P1 BRA `(.L_x_23) ;  /* 0x00000004002c9947 */ /* 0x000fea0003800000 */
[----:B------:R-:W0:Y:S01]  /*02f0*/  LDCU.64 UR6, c[0x0][0x3a0] ;  /* 0x00007400ff0677ac */ /* 0x000e220008000a00 */
[----:B------:R-:W-:Y:S02]  /*0300*/  LOP3.LUT R5, R12, 0xfffffffc, RZ, 0xc0, !PT ;  /* 0xfffffffc0c057812 */ /* 0x000fe400078ec0ff */
[----:B------:R-:W-:Y:S02]  /*0310*/  MOV R7, UR4 ;  /* 0x0000000400077c02 */ /* 0x000fe40008000f00 */
[----:B------:R-:W-:Y:S01]  /*0320*/  IADD3 R6, PT, PT, -R5, RZ, RZ ;  /* 0x000000ff05067210 */ /* 0x000fe20007ffe1ff */
[----:B0-----:R-:W-:-:S04]  /*0330*/  UIADD3 UR5, UP0, UPT, UR6, 0x8, URZ ;  /* 0x0000000806057890 */ /* 0x001fc8000ff1e0ff */
[----:B------:R-:W-:-:S12]  /*0340*/  UIADD3.X UR6, UPT, UPT, URZ, UR7, URZ, UP0, !UPT ;  /* 0x00000007ff067290 */ /* 0x000fd800087fe4ff */
.L_x_24:
[----:B------:R-:W-:Y:S01]  /*0350*/  BAR.SYNC.DEFER_BLOCKING 0x0 ;  /* 0x0000000000007b1d */ /* 0x000fe20000010000 */
[----:B------:R-:W-:Y:S02]  /*0360*/  ISETP.NE.AND P1, PT, R11, RZ, PT ;  /* 0x000000ff0b00720c */ /* 0x000fe40003f25270 */
[----:B------:R-:W-:Y:S02]  /*0370*/  MOV R2, UR5 ;  /* 0x0000000500027c02 */ /* 0x000fe40008000f00 */
[----:B------:R-:W-:-:S03]  /*0380*/  MOV R3, UR6 ;  /* 0x0000000600037c02 */ /* 0x000fc60008000f00 */
[----:B------:R-:W-:-:S06]  /*0390*/  IMAD.WIDE R2, R7, 0x4, R2 ;  /* 0x0000000407027825 */ /* 0x000fcc00078e0202 */
[----:B------:R-:W2:Y:S04]  /*03a0*/  @!P1 LDG.E R15, desc[UR8][R2.64+-0x8] ;  /* 0xfffff808020f9981 */ /* 0x000ea8000c1e1900 */
[----:B------:R-:W-:Y:S04]  /*03b0*/  LDS R9, [R0] ;  /* 0x0000000000097984 */ /* 0x000fe80000000800 */
[----:B------:R-:W-:Y:S04]  /*03c0*/  LDS R16, [R0+0x10] ;  /* 0x0000100000107984 */ /* 0x000fe80000000800 */
[----:B------:R-:W-:Y:S04]  /*03d0*/  LDS R14, [R0+0x4] ;  /* 0x00000400000e7984 */ /* 0x000fe80000000800 */
[----:B------:R-:W-:Y:S04]  /*03e0*/  LDS R20, [R0+0x14] ;  /* 0x0000140000147984 */ /* 0x000fe80000000800 */
[----:B------:R-:W-:Y:S04]  /*03f0*/  LDS R18, [R0+0x8] ;  /* 0x0000080000127984 */ /* 0x000fe80000000800 */
[----:B------:R-:W2:Y:S01]  /*0400*/  @P1 LDS R15, [R10+-0x4] ;  /* 0xfffffc000a0f1984 */ /* 0x000ea20000000800 */
[----:B------:R-:W-:Y:S01]  /*0410*/  ISETP.NE.AND P1, PT, R11, RZ, PT ;  /* 0x000000ff0b00720c */ /* 0x000fe20003f25270 */
[----:B--2--5:R-:W-:-:S05]  /*0420*/  FFMA R17, R9, R15, R8 ;  /* 0x0000000f09117223 */ /* 0x024fca0000000008 */
[----:B------:R-:W-:Y:S01]  /*0430*/  STS [R10], R17 ;  /* 0x000000110a007388 */ /* 0x000fe20000000800 */
[----:B------:R-:W-:Y:S06]  /*0440*/  BAR.SYNC.DEFER_BLOCKING 0x0 ;  /* 0x0000000000007b1d */ /* 0x000fec0000010000 */
[----:B------:R-:W-:Y:S04]  /*0450*/  @P1 LDS R8, [R10+-0x4] ;  /* 0xfffffc000a081984 */ /* 0x000fe80000000800 */
[----:B0-----:R-:W0:Y:S01]  /*0460*/  LDS R19, [R0] ;  /* 0x0000000000137984 */ /* 0x001e220000000800 */
[----:B------:R-:W-:-:S03]  /*0470*/  FMUL R9, R17, R16 ;  /* 0x0000001011097220 */ /* 0x000fc60000400000 */
[----:B------:R-:W1:Y:S04]  /*0480*/  LDS R22, [R0+0x10] ;  /* 0x0000100000167984 */ /* 0x000e680000000800 */
[----:B------:R-:W0:Y:S01]  /*0490*/  @!P1 LDG.E R8, desc[UR8][R2.64+-0x4] ;  /* 0xfffffc0802089981 */ /* 0x000e22000c1e1900 */
[----:B------:R-:W-:-:S04]  /*04a0*/  FFMA R14, R14, R15, -R9 ;  /* 0x0000000f0e0e7223 */ /* 0x000fc80000000809 */
[----:B------:R-:W-:Y:S02]  /*04b0*/  FADD R14, R14, R13 ;  /* 0x0000000d0e0e7221 */ /* 0x000fe40000000000 */
[----:B------:R-:W-:Y:S02]  /*04c0*/  LDS R13, [R0+0x8] ;  /* 0x00000800000d7984 */ /* 0x000fe40000000800 */
[----:B0-----:R-:W-:Y:S02]  /*04d0*/  FFMA R9, R19, R8, R14 ;  /* 0x0000000813097223 */ /* 0x001fe4000000000e */
[----:B------:R-:W0:Y:S04]  /*04e0*/  LDS R19, [R0+0x4] ;  /* 0x0000040000137984 */ /* 0x000e280000000800 */
[----:B------:R-:W-:Y:S04]  /*04f0*/  LDS R14, [R0+0x14] ;  /* 0x00001400000e7984 */ /* 0x000fe80000000800 */
[----:B------:R-:W-:Y:S01]  /*0500*/  STS [R10], R9 ;  /* 0x000000090a007388 */ /* 0x000fe20000000800 */
[----:B------:R-:W-:Y:S06]  /*0510*/  BAR.SYNC.DEFER_BLOCKING 0x0 ;  /* 0x0000000000007b1d */ /* 0x000fec0000010000 */
[----:B------:R-:W-:Y:S04]  /*0520*/  @P1 LDS R16, [R10+-0x4] ;  /* 0xfffffc000a101984 */ /* 0x000fe80000000800 */
[----:B------:R-:W2:Y:S01]  /*0530*/  LDS R21, [R0] ;  /* 0x0000000000157984 */ /* 0x000ea20000000800 */
[----:B------:R-:W-:Y:S01]  /*0540*/  FMUL R17, R17, R20 ;  /* 0x0000001411117220 */ /* 0x000fe20000400000 */
[----:B-1----:R-:W-:-:S02]  /*0550*/  FMUL R22, R9, R22 ;  /* 0x0000001609167220 */ /* 0x002fc40000400000 */
[----:B------:R-:W1:Y:S04]  /*0560*/  LDS R24, [R0+0x10] ;  /* 0x0000100000187984 */ /* 0x000e680000000800 */
[----:B------:R-:W-:Y:S04]  /*0570*/  LDS R25, [R0+0x4] ;  /* 0x0000040000197984 */ /* 0x000fe80000000800 */
[----:B------:R-:W2:Y:S01]  /*0580*/  @!P1 LDG.E R16, desc[UR8][R2.64] ;  /* 0x0000000802109981 */ /* 0x000ea2000c1e1900 */
[----:B------:R-:W-:Y:S01]  /*0590*/  FFMA R18, R18, R15, -R17 ;  /* 0x0000000f12127223 */ /* 0x000fe20000000811 */
[----:B0-----:R-:W-:-:S02]  /*05a0*/  FFMA R19, R19, R8, -R22 ;  /* 0x0000000813137223 */ /* 0x001fc40000000816 */
[----:B------:R-:W0:Y:S02]  /*05b0*/  LDS R20, [R0+0x14] ;  /* 0x0000140000147984 */ /* 0x000e240000000800 */
[----:B------:R-:W-:Y:S02]  /*05c0*/  FADD R18, R18, R19 ;  /* 0x0000001312127221 */ /* 0x000fe40000000000 */
[----:B------:R-:W3:Y:S02]  /*05d0*/  LDS R17, [R0+0x8] ;  /* 0x0000080000117984 */ /* 0x000ee40000000800 */
[----:B--2---:R-:W-:-:S05]  /*05e0*/  FFMA R19, R21, R16, R18 ;  /* 0x0000001015137223 */ /* 0x004fca0000000012 */
[----:B------:R-:W-:Y:S01]  /*05f0*/  STS [R10], R19 ;  /* 0x000000130a007388 */ /* 0x000fe20000000800 */
[----:B------:R-:W-:Y:S06]  /*0600*/  BAR.SYNC.DEFER_BLOCKING 0x0 ;  /* 0x0000000000007b1d */ /* 0x000fec0000010000 */
[----:B------:R-:W-:Y:S04]  /*0610*/  @P1 LDS R15, [R10+-0x4] ;  /* 0xfffffc000a0f1984 */ /* 0x000fe80000000800 */
[----:B------:R-:W2:Y:S04]  /*0620*/  LDS R26, [R0] ;  /* 0x00000000001a7984 */ /* 0x000ea80000000800 */
[----:B------:R-:W4:Y:S04]  /*0630*/  LDS R23, [R0+0x10] ;  /* 0x0000100000177984 */ /* 0x000f280000000800 */
[----:B------:R-:W-:Y:S04]  /*0640*/  LDS R22, [R0+0x4] ;  /* 0x0000040000167984 */ /* 0x000fe80000000800 */
[----:B------:R-:W4:Y:S01]  /*0650*/  LDS R21, [R0+0x14] ;  /* 0x0000140000157984 */ /* 0x000f220000000800 */
[----:B------:R-:W-:-:S03]  /*0660*/  FMUL R14, R9, R14 ;  /* 0x0000000e090e7220 */ /* 0x000fc60000400000 */
[----:B------:R-:W4:Y:S04]  /*0670*/  LDS R18, [R0+0x8] ;  /* 0x0000080000127984 */ /* 0x000f280000000800 */
[----:B------:R-:W2:Y:S01]  /*0680*/  @!P1 LDG.E R15, desc[UR8][R2.64+0x4] ;  /* 0x00000408020f9981 */ /* 0x000ea2000c1e1900 */
[----:B-1----:R-:W-:Y:S01]  /*0690*/  FMUL R24, R19, R24 ;  /* 0x0000001813187220 */ /* 0x002fe20000400000 */
[----:B------:R-:W-:Y:S01]  /*06a0*/  FFMA R13, R13, R8, -R14 ;  /* 0x000000080d0d7223 */ /* 0x000fe2000000080e */
[----:B------:R-:W-:Y:S01]  /*06b0*/  IADD3 R6, PT, PT, R6, 0x4, RZ ;  /* 0x0000000406067810 */ /* 0x000fe20007ffe0ff */
[----:B0-----:R-:W-:Y:S01]  /*06c0*/  FMUL R20, R19, R20 ;  /* 0x0000001413147220 */ /* 0x001fe20000400000 */
[----:B------:R-:W-:Y:S01]  /*06d0*/  FFMA R24, R25, R16, -R24 ;  /* 0x0000001019187223 */ /* 0x000fe20000000818 */
[----:B------:R-:W-:-:S02]  /*06e0*/  IADD3 R7, PT, PT, R7, 0x4, RZ ;  /* 0x0000000407077810 */ /* 0x000fc40007ffe0ff */
[----:B------:R-:W-:Y:S01]  /*06f0*/  ISETP.NE.AND P1, PT, R6, RZ, PT ;  /* 0x000000ff0600720c */ /* 0x000fe20003f25270 */
[----:B------:R-:W-:Y:S01]  /*0700*/  FADD R13, R13, R24 ;  /* 0x000000180d0d7221 */ /* 0x000fe20000000000 */
[----:B---3--:R-:W-:-:S03]  /*0710*/  FFMA R17, R17, R16, -R20 ;  /* 0x0000001011117223 */ /* 0x008fc60000000814 */
[----:B--2---:R-:W-:-:S04]  /*0720*/  FFMA R26, R26, R15, R13 ;  /* 0x0000000f1a1a7223 */ /* 0x004fc8000000000d */
[C---:B----4-:R-:W-:Y:S01]  /*0730*/  FMUL R23, R26.reuse, R23 ;  /* 0x000000171a177220 */ /* 0x050fe20000400000 */
[----:B------:R0:W-:Y:S01]  /*0740*/  STS [R10], R26 ;  /* 0x0000001a0a007388 */ /* 0x0001e20000000800 */
[----:B------:R-:W-:Y:S02]  /*0750*/  FMUL R21, R26, R21 ;  /* 0x000000151a157220 */ /* 0x000fe40000400000 */
[-C--:B------:R-:W-:Y:S02]  /*0760*/  FFMA R22, R22, R15.reuse, -R23 ;  /* 0x0000000f16167223 */ /* 0x080fe40000000817 */
[----:B------:R-:W-:Y:S02]  /*0770*/  FFMA R13, R18, R15, -R21 ;  /* 0x0000000f120d7223 */ /* 0x000fe40000000815 */
[----:B------:R-:W-:Y:S01]  /*0780*/  FADD R8, R17, R22 ;  /* 0x0000001611087221 */ /* 0x000fe20000000000 */
[----:B------:R-:W-:Y:S06]  /*0790*/  @P1 BRA `(.L_x_24) ;  /* 0xfffffff800ec1947 */ /* 0x000fec000383ffff */
.L_x_23:
[----:B------:R-:W-:Y:S05]  /*07a0*/  @!P0 BRA `(.L_x_22) ;  /* 0x0000000000608947 */ /* 0x000fea0003800000 */
[----:B------:R-:W1:Y:S01]  /*07b0*/  LDC.64 R2, c[0x0][0x3a0] ;  /* 0x0000e800ff027b82 */ /* 0x000e620000000a00 */
[----:B------:R-:W-:Y:S02]  /*07c0*/  IADD3 R7, PT, PT, R5, UR4, RZ ;  /* 0x0000000405077c10 */ /* 0x000fe4000fffe0ff */
[----:B------:R-:W-:-:S07]  /*07d0*/  IADD3 R6, PT, PT, -R4, RZ, RZ ;  /* 0x000000ff04067210 */ /* 0x000fce0007ffe1ff */
.L_x_25:
[----:B------:R-:W-:Y:S01]  /*07e0*/  BAR.SYNC.DEFER_BLOCKING 0x0 ;  /* 0x0000000000007b1d */ /* 0x000fe20000010000 */
[----:B------:R-:W-:Y:S01]  /*07f0*/  ISETP.NE.AND P0, PT, R11, RZ, PT ;  /* 0x000000ff0b00720c */ /* 0x000fe20003f05270 */
[----:B-1----:R-:W-:-:S12]  /*0800*/  IMAD.WIDE R4, R7, 0x4, R2 ;  /* 0x0000000407047825 */ /* 0x002fd800078e0202 */
[----:B------:R-:W-:Y:S04]  /*0810*/  @P0 LDS R9, [R10+-0x4] ;  /* 0xfffffc000a090984 */ /* 0x000fe80000000800 */
[----:B--2---:R-:W1:Y:S04]  /*0820*/  LDS R15, [R0] ;  /* 0x00000000000f7984 */ /* 0x004e680000000800 */
[----:B------:R-:W2:Y:S04]  /*0830*/  LDS R16, [R0+0x10] ;  /* 0x0000100000107984 */ /* 0x000ea80000000800 */
[----:B------:R-:W-:Y:S04]  /*0840*/  LDS R14, [R0+0x4] ;  /* 0x00000400000e7984 */ /* 0x000fe80000000800 */
[----:B------:R-:W3:Y:S04]  /*0850*/  LDS R20, [R0+0x14] ;  /* 0x0000140000147984 */ /* 0x000ee80000000800 */
[----:B------:R-:W4:Y:S04]  /*0860*/  LDS R18, [R0+0x8] ;  /* 0x0000080000127984 */ /* 0x000f280000000800 */
[----:B------:R-:W1:Y:S01]  /*0870*/  @!P0 LDG.E R9, desc[UR8][R4.64] ;  /* 0x0000000804098981 */ /* 0x000e62000c1e1900 */
[----:B------:R-:W-:-:S02]  /*0880*/  IADD3 R6, PT, PT, R6, 0x1, RZ ;  /* 0x0000000106067810 */ /* 0x000fc40007ffe0ff */
[----:B------:R-:W-:Y:S02]  /*0890*/  IADD3 R7, PT, PT, R7, 0x1, RZ ;  /* 0x0000000107077810 */ /* 0x000fe40007ffe0ff */
[----:B------:R-:W-:Y:S01]  /*08a0*/  ISETP.NE.AND P0, PT, R6, RZ, PT ;  /* 0x000000ff0600720c */ /* 0x000fe20003f05270 */
[----:B-1---5:R-:W-:-:S04]  /*08b0*/  FFMA R15, R15, R9, R8 ;  /* 0x000000090f0f7223 */ /* 0x022fc80000000008 */
[C---:B--2---:R-:W-:Y:S01]  /*08c0*/  FMUL R17, R15.reuse, R16 ;  /* 0x000000100f117220 */ /* 0x044fe20000400000 */
[----:B------:R2:W-:Y:S01]  /*08d0*/  STS [R10], R15 ;  /* 0x0000000f0a007388 */ /* 0x0005e20000000800 */
[----:B---3--:R-:W-:Y:S02]  /*08e0*/  FMUL R5, R15, R20 ;  /* 0x000000140f057220 */ /* 0x008fe40000400000 */
[----:B------:R-:W-:-:S04]  /*08f0*/  FFMA R14, R14, R9, -R17 ;  /* 0x000000090e0e7223 */ /* 0x000fc80000000811 */
[----:B------:R-:W-:Y:S01]  /*0900*/  FADD R8, R14, R13 ;  /* 0x0000000d0e087221 */ /* 0x000fe20000000000 */
[----:B----4-:R-:W-:Y:S01]  /*0910*/  FFMA R13, R18, R9, -R5 ;  /* 0x00000009120d7223 */ /* 0x010fe20000000805 */
[----:B------:R-:W-:Y:S06]  /*0920*/  @P0 BRA `(.L_x_25) ;  /* 0xfffffffc00ac0947 */ /* 0x000fec000383ffff */
.L_x_22:
[----:B------:R-:W1:Y:S08]  /*0930*/  LDC R14, c[0x0][0x384] ;  /* 0x0000e100ff0e7b82 */ /* 0x000e700000000800 */
[----:B--2---:R-:W1:Y:S02]  /*0940*/  LDC R15, c[0x0][0x388] ;  /* 0x0000e200ff0f7b82 */ /* 0x004e640000000800 */
[----:B-1----:R-:W-:-:S13]  /*0950*/  ISETP.GE.AND P0, PT, R14, R15, PT ;  /* 0x0000000f0e00720c */ /* 0x002fda0003f06270 */
[----:B------:R-:W-:Y:S05]  /*0960*/  @!P0 BRA `(.L_x_26) ;  /* 0x00000008000c8947 */ /* 0x000fea0003800000 */
[----:B------:R-:W-:Y:S01]  /*0970*/  IADD3 R3, PT, PT, -R15, R14, RZ ;  /* 0x0000000e0f037210 */ /* 0x000fe20007ffe1ff */
[----:B------:R-:W-:Y:S01]  /*0980*/  IMAD R14, R14, UR10, RZ ;  /* 0x0000000a0e0e7c24 */ /* 0x000fe2000f8e02ff */
[----:B------:R-:W-:Y:S02]  /*0990*/  MOV R7, R12 ;  /* 0x0000000c00077202 */ /* 0x000fe40000000f00 */
[C---:B------:R-:W-:Y:S02]  /*09a0*/  IADD3 R2, PT, PT, R3.reuse, 0x1, RZ ;  /* 0x0000000103027810 */ /* 0x040fe40007ffe0ff */
[----:B------:R-:W-:Y:S02]  /*09b0*/  ISETP.GE.U32.AND P0, PT, R3, 0x3, PT ;  /* 0x000000030300780c */ /* 0x000fe40003f06070 */
[----:B------:R-:W-:-:S13]  /*09c0*/  LOP3.LUT P1, R4, R2, 0x3, RZ, 0xc0, !PT ;  /* 0x0000000302047812 */ /* 0x000fda000782c0ff */
[----:B------:R-:W-:Y:S05]  /*09d0*/  @!P1 BRA `(.L_x_27) ;  /* 0x0000000000809947 */ /* 0x000fea0003800000 */
[----:B------:R-:W1:Y:S01]  /*09e0*/  LDC R6, c[0x0][0x388] ;  /* 0x0000e200ff067b82 */ /* 0x000e620000000800 */
[----:B------:R-:W-:Y:S02]  /*09f0*/  IADD3 R15, PT, PT, R14, -0x1, R15 ;  /* 0xffffffff0e0f7810 */ /* 0x000fe40007ffe00f */
[----:B------:R-:W-:Y:S02]  /*0a00*/  IADD3 R9, PT, PT, -R4, RZ, RZ ;  /* 0x000000ff04097210 */ /* 0x000fe40007ffe1ff */
[----:B------:R-:W-:-:S03]  /*0a10*/  MOV R19, R14 ;  /* 0x0000000e00137202 */ /* 0x000fc60000000f00 */
[----:B------:R-:W2:Y:S04]  /*0a20*/  LDC.64 R2, c[0x0][0x3a0] ;  /* 0x0000e800ff027b82 */ /* 0x000ea80000000a00 */
.L_x_28:
[----:B------:R-:W-:Y:S01]  /*0a30*/  BAR.SYNC.DEFER_BLOCKING 0x0 ;  /* 0x0000000000007b1d */ /* 0x000fe20000010000 */
[----:B------:R-:W-:Y:S01]  /*0a40*/  ISETP.NE.AND P1, PT, R11, RZ, PT ;  /* 0x000000ff0b00720c */ /* 0x000fe20003f25270 */
[----:B--2---:R-:W-:-:S12]  /*0a50*/  IMAD.WIDE R16, R15, 0x4, R2 ;  /* 0x000000040f107825 */ /* 0x004fd800078e0202 */
[----:B------:R-:W-:Y:S04]  /*0a60*/  @P1 LDS R21, [R10+-0x4] ;  /* 0xfffffc000a151984 */ /* 0x000fe80000000800 */
[----:B------:R-:W2:Y:S04]  /*0a70*/  LDS R5, [R0] ;  /* 0x0000000000057984 */ /* 0x000ea80000000800 */
[----:B------:R-:W3:Y:S04]  /*0a80*/  LDS R7, [R0+0x10] ;  /* 0x0000100000077984 */ /* 0x000ee80000000800 */
[----:B------:R-:W-:Y:S04]  /*0a90*/  LDS R18, [R0+0x4] ;  /* 0x0000040000127984 */ /* 0x000fe80000000800 */
[----:B------:R-:W4:Y:S04]  /*0aa0*/  LDS R22, [R0+0x14] ;  /* 0x0000140000167984 */ /* 0x000f280000000800 */
[----:B------:R-:W0:Y:S04]  /*0ab0*/  LDS R20, [R0+0x8] ;  /* 0x0000080000147984 */ /* 0x000e280000000800 */
[----:B------:R-:W2:Y:S01]  /*0ac0*/  @!P1 LDG.E R21, desc[UR8][R16.64] ;  /* 0x0000000810159981 */ /* 0x000ea2000c1e1900 */
[----:B------:R-:W-:-:S02]  /*0ad0*/  ISETP.GE.AND P1, PT, R11, R12, PT ;  /* 0x0000000c0b00720c */ /* 0x000fc40003f26270 */
[----:B------:R-:W-:Y:S02]  /*0ae0*/  IADD3 R9, PT, PT, R9, 0x1, RZ ;  /* 0x0000000109097810 */ /* 0x000fe40007ffe0ff */
[----:B------:R-:W-:Y:S01]  /*0af0*/  IADD3 R15, PT, PT, R15, 0x1, RZ ;  /* 0x000000010f0f7810 */ /* 0x000fe20007ffe0ff */
[----:B--2--5:R-:W-:Y:S01]  /*0b00*/  FFMA R23, R5, R21, R8 ;  /* 0x0000001505177223 */ /* 0x024fe20000000008 */
[C---:B------:R-:W-:Y:S01]  /*0b10*/  IMAD.WIDE R4, R19.reuse, 0x4, R2 ;  /* 0x0000000413047825 */ /* 0x040fe200078e0202 */
[----:B------:R-:W-:-:S03]  /*0b20*/  IADD3 R19, PT, PT, R19, 0x1, RZ ;  /* 0x0000000113137810 */ /* 0x000fc60007ffe0ff */
[----:B---3--:R-:W-:-:S03]  /*0b30*/  FMUL R7, R23, R7 ;  /* 0x0000000717077220 */ /* 0x008fc60000400000 */
[----:B------:R3:W-:Y:S01]  /*0b40*/  @!P1 STS [R10], R23 ;  /* 0x000000170a009388 */ /* 0x0007e20000000800 */
[----:B----4-:R-:W-:Y:S01]  /*0b50*/  FMUL R17, R23, R22 ;  /* 0x0000001617117220 */ /* 0x010fe20000400000 */
[-C--:B------:R-:W-:Y:S02]  /*0b60*/  FFMA R18, R18, R21.reuse, -R7 ;  /* 0x0000001512127223 */ /* 0x080fe40000000807 */
[----:B------:R3:W-:Y:S01]  /*0b70*/  @P1 STG.E desc[UR8][R4.64], R23 ;  /* 0x0000001704001986 */ /* 0x0007e2000c101908 */
[----:B------:R-:W-:Y:S02]  /*0b80*/  ISETP.NE.AND P1, PT, R9, RZ, PT ;  /* 0x000000ff0900720c */ /* 0x000fe40003f25270 */
[----:B-1----:R-:W-:Y:S01]  /*0b90*/  MOV R7, R6 ;  /* 0x0000000600077202 */ /* 0x002fe20000000f00 */
[----:B------:R-:W-:Y:S01]  /*0ba0*/  FADD R8, R18, R13 ;  /* 0x0000000d12087221 */ /* 0x000fe20000000000 */
[----:B0-----:R-:W-:Y:S02]  /*0bb0*/  FFMA R13, R20, R21, -R17 ;  /* 0x00000015140d7223 */ /* 0x001fe40000000811 */
[----:B------:R-:W-:-:S07]  /*0bc0*/  IADD3 R6, PT, PT, R7, 0x1, RZ ;  /* 0x0000000107067810 */ /* 0x000fce0007ffe0ff */
[----:B---3--:R-:W-:Y:S05]  /*0bd0*/  @P1 BRA `(.L_x_28) ;  /* 0xfffffffc00941947 */ /* 0x008fea000383ffff */
.L_x_27:
[----:B------:R-:W-:Y:S05]  /*0be0*/  @!P0 BRA `(.L_x_26) ;  /* 0x00000004006c8947 */ /* 0x000fea0003800000 */
[----:B------:R-:W1:Y:S01]  /*0bf0*/  LDC.64 R2, c[0x0][0x3a0] ;  /* 0x0000e800ff027b82 */ /* 0x000e620000000a00 */
[----:B------:R-:W2:Y:S01]  /*0c00*/  LDCU UR4, c[0x0][0x384] ;  /* 0x00007080ff0477ac */ /* 0x000ea20008000800 */
[----:B------:R-:W-:Y:S02]  /*0c10*/  IADD3 R17, PT, PT, R14, R7, RZ ;  /* 0x000000070e117210 */ /* 0x000fe40007ffe0ff */
[C---:B------:R-:W-:Y:S01]  /*0c20*/  IADD3 R24, PT, PT, R7.reuse, 0x1, RZ ;  /* 0x0000000107187810 */ /* 0x040fe20007ffe0ff */
[----:B------:R-:W3:Y:S03]  /*0c30*/  LDCU UR5, c[0x0][0x388] ;  /* 0x00007100ff0577ac */ /* 0x000ee60008000800 */
[----:B------:R-:W4:Y:S01]  /*0c40*/  LDC.64 R4, c[0x0][0x3a0] ;  /* 0x0000e800ff047b82 */ /* 0x000f220000000a00 */
[----:B--2---:R-:W-:Y:S02]  /*0c50*/  IADD3 R16, PT, PT, R7, -UR4, RZ ;  /* 0x8000000407107c10 */ /* 0x004fe4000fffe0ff */
[----:B---3--:R-:W-:-:S07]  /*0c60*/  IADD3 R15, PT, PT, R17, -UR5, RZ ;  /* 0x80000005110f7c10 */ /* 0x008fce000fffe0ff */
.L_x_29:
[----:B------:R-:W-:Y:S01]  /*0c70*/  BAR.SYNC.DEFER_BLOCKING 0x0 ;  /* 0x0000000000007b1d */ /* 0x000fe20000010000 */
[----:B------:R-:W-:-:S13]  /*0c80*/  ISETP.NE.AND P0, PT, R11, RZ, PT ;  /* 0x000000ff0b00720c */ /* 0x000fda0003f05270 */
[----:B-1-3--:R-:W-:-:S05]  /*0c90*/  @!P0 IMAD.WIDE R20, R17, 0x4, R2 ;  /* 0x0000000411148825 */ /* 0x00afca00078e0202 */
[----:B------:R1:W2:Y:S01]  /*0ca0*/  @!P0 LDG.E R19, desc[UR8][R20.64] ;  /* 0x0000000814138981 */ /* 0x0002a2000c1e1900 */
[----:B------:R-:W-:Y:S02]  /*0cb0*/  ISETP.GE.AND P1, PT, R11, R12, PT ;  /* 0x0000000c0b00720c */ /* 0x000fe40003f26270 */
[----:B------:R-:W-:Y:S01]  /*0cc0*/  IADD3 R7, PT, PT, R15, 0x1, RZ ;  /* 0x000000010f077810 */ /* 0x000fe20007ffe0ff */
[----:B------:R-:W-:Y:S01]  /*0cd0*/  LDS R23, [R0] ;  /* 0x0000000000177984 */ /* 0x000fe20000000800 */
[----:B------:R-:W-:-:S03]  /*0ce0*/  IADD3 R9, PT, PT, R24, -0x1, RZ ;  /* 0xffffffff18097810 */ /* 0x000fc60007ffe0ff */
[----:B------:R-:W-:Y:S01]  /*0cf0*/  IMAD.WIDE R6, R7, 0x4, R2 ;  /* 0x0000000407067825 */ /* 0x000fe200078e0202 */
[----:B------:R-:W-:Y:S01]  /*0d00*/  LDS R28, [R0+0x10] ;  /* 0x00001000001c7984 */ /* 0x000fe20000000800 */
[----:B-1----:R-:W-:-:S03]  /*0d10*/  SHF.R.S32.HI R21, RZ, 0x1f, R9 ;  /* 0x0000001fff157819 */ /* 0x002fc60000011409 */
[----:B0-----:R-:W-:Y:S04]  /*0d20*/  LDS R26, [R0+0x4] ;  /* 0x00000400001a7984 */ /* 0x001fe80000000800 */
[----:B------:R-:W-:Y:S04]  /*0d30*/  LDS R22, [R0+0x14] ;  /* 0x0000140000167984 */ /* 0x000fe80000000800 */
[----:B------:R-:W-:Y:S04]  /*0d40*/  LDS R20, [R0+0x8] ;  /* 0x0000080000147984 */ /* 0x000fe80000000800 */
[----:B------:R-:W2:Y:S01]  /*0d50*/  @P0 LDS R19, [R10+-0x4] ;  /* 0xfffffc000a130984 */ /* 0x000ea20000000800 */
[----:B------:R-:W-:Y:S01]  /*0d60*/  ISETP.NE.AND P0, PT, R11, RZ, PT ;  /* 0x000000ff0b00720c */ /* 0x000fe20003f05270 */
[----:B--2--5:R-:W-:-:S05]  /*0d70*/  FFMA R23, R23, R19, R8 ;  /* 0x0000001317177223 */ /* 0x024fca0000000008 */
[----:B------:R-:W-:Y:S04]  /*0d80*/  @P1 STG.E desc[UR8][R6.64], R23 ;  /* 0x0000001706001986 */ /* 0x000fe8000c101908 */
[----:B------:R0:W-:Y:S01]  /*0d90*/  @!P1 STS [R10], R23 ;  /* 0x000000170a009388 */ /* 0x0001e20000000800 */
[----:B------:R-:W-:Y:S01]  /*0da0*/  BAR.SYNC.DEFER_BLOCKING 0x0 ;  /* 0x0000000000007b1d */ /* 0x000fe20000010000 */
[----:B------:R-:W-:-:S04]  /*0db0*/  IADD3 R9, P1, PT, R14, R9, RZ ;  /* 0x000000090e097210 */ /* 0x000fc80007f3e0ff */
[----:B------:R-:W-:Y:S02]  /*0dc0*/  LEA.HI.X.SX32 R21, R14, R21, 0x1, P1 ;  /* 0x000000150e157211 */ /* 0x000fe400008f0eff */
[----:B----4-:R-:W-:-:S04]  /*0dd0*/  LEA R8, P1, R9, R4, 0x2 ;  /* 0x0000000409087211 */ /* 0x010fc800078210ff */
[----:B------:R-:W-:Y:S01]  /*0de0*/  LEA.HI.X R9, R9, R5, R21, 0x2, P1 ;  /* 0x0000000509097211 */ /* 0x000fe200008f1415 */
[----:B------:R-:W-:Y:S04]  /*0df0*/  @P0 LDS R18, [R10+-0x4] ;  /* 0xfffffc000a120984 */ /* 0x000fe80000000800 */
[----:B------:R-:W1:Y:S04]  /*0e00*/  LDS R21, [R0] ;  /* 0x0000000000157984 */ /* 0x000e680000000800 */
[----:B------:R-:W1:Y:S01]  /*0e10*/  @!P0 LDG.E R18, desc[UR8][R8.64+0x4] ;  /* 0x0000040808128981 */ /* 0x000e62000c1e1900 */
[----:B------:R-:W-:Y:S01]  /*0e20*/  FMUL R25, R23, R28 ;  /* 0x0000001c17197220 */ /* 0x000fe20000400000 */
[----:B------:R-:W-:Y:S01]  /*0e30*/  ISETP.GE.AND P1, PT, R11, R12, PT ;  /* 0x0000000c0b00720c */ /* 0x000fe20003f26270 */
[----:B0-----:R-:W-:-:S02]  /*0e40*/  FMUL R23, R23, R22 ;  /* 0x0000001617177220 */ /* 0x001fc40000400000 */
[-C--:B------:R-:W-:Y:S02]  /*0e50*/  FFMA R26, R26, R19.reuse, -R25 ;  /* 0x000000131a1a7223 */ /* 0x080fe40000000819 */
[----:B------:R-:W-:Y:S01]  /*0e60*/  FFMA R20, R20, R19, -R23 ;  /* 0x0000001314147223 */ /* 0x000fe20000000817 */
[----:B------:R-:W-:Y:S01]  /*0e70*/  LDS R25, [R0+0x14] ;  /* 0x0000140000197984 */ /* 0x000fe20000000800 */
[----:B------:R-:W-:-:S03]  /*0e80*/  FADD R26, R26, R13 ;  /* 0x0000000d1a1a7221 */ /* 0x000fc60000000000 */
[----:B------:R-:W-:Y:S04]  /*0e90*/  LDS R19, [R0+0x4] ;  /* 0x0000040000137984 */ /* 0x000fe80000000800 */
[----:B------:R-:W-:Y:S01]  /*0ea0*/  LDS R23, [R0+0x8] ;  /* 0x0000080000177984 */ /* 0x000fe20000000800 */
[----:B-1----:R-:W-:-:S03]  /*0eb0*/  FFMA R27, R21, R18, R26 ;  /* 0x00000012151b7223 */ /* 0x002fc6000000001a */
[----:B------:R-:W0:Y:S04]  /*0ec0*/  LDS R21, [R0+0x10] ;  /* 0x0000100000157984 */ /* 0x000e280000000800 */
[----:B------:R-:W-:Y:S04]  /*0ed0*/  @P1 STG.E desc[UR8][R6.64+0x4], R27 ;  /* 0x0000041b06001986 */ /* 0x000fe8000c101908 */
[----:B------:R-:W-:Y:S01]  /*0ee0*/  @!P1 STS [R10], R27 ;  /* 0x0000001b0a009388 */ /* 0x000fe20000000800 */
[----:B------:R-:W-:Y:S06]  /*0ef0*/  BAR.SYNC.DEFER_BLOCKING 0x0 ;  /* 0x0000000000007b1d */ /* 0x000fec0000010000 */
[----:B------:R-:W-:Y:S04]  /*0f00*/  @P0 LDS R13, [R10+-0x4] ;  /* 0xfffffc000a0d0984 */ /* 0x000fe80000000800 */
[----:B------:R-:W1:Y:S01]  /*0f10*/  LDS R22, [R0] ;  /* 0x0000000000167984 */ /* 0x000e620000000800 */
[----:B0-----:R-:W-:-:S03]  /*0f20*/  FMUL R26, R27, R21 ;  /* 0x000000151b1a7220 */ /* 0x001fc60000400000 */
[----:B------:R-:W0:Y:S04]  /*0f30*/  LDS R28, [R0+0x10] ;  /* 0x00001000001c7984 */ /* 0x000e280000000800 */
[----:B------:R-:W1:Y:S01]  /*0f40*/  @!P0 LDG.E R13, desc[UR8][R8.64+0x8] ;  /* 0x00000808080d8981 */ /* 0x000e62000c1e1900 */
[----:B------:R-:W-:Y:S01]  /*0f50*/  FFMA R19, R19, R18, -R26 ;  /* 0x0000001213137223 */ /* 0x000fe2000000081a */
[----:B------:R-:W-:-:S03]  /*0f60*/  FMUL R26, R27, R25 ;  /* 0x000000191b1a7220 */ /* 0x000fc60000400000 */
[----:B------:R-:W-:Y:S01]  /*0f70*/  FADD R19, R20, R19 ;  /* 0x0000001314137221 */ /* 0x000fe20000000000 */
[----:B------:R-:W-:Y:S01]  /*0f80*/  FFMA R23, R23, R18, -R26 ;  /* 0x0000001217177223 */ /* 0x000fe2000000081a */
[----:B------:R-:W-:Y:S04]  /*0f90*/  LDS R20, [R0+0x14] ;  /* 0x0000140000147984 */ /* 0x000fe80000000800 */
[----:B------:R-:W2:Y:S01]  /*0fa0*/  LDS R26, [R0+0x4] ;  /* 0x00000400001a7984 */ /* 0x000ea20000000800 */
[----:B-1----:R-:W-:-:S03]  /*0fb0*/  FFMA R19, R22, R13, R19 ;  /* 0x0000000d16137223 */ /* 0x002fc60000000013 */
[----:B------:R-:W1:Y:S04]  /*0fc0*/  LDS R22, [R0+0x8] ;  /* 0x0000080000167984 */ /* 0x000e680000000800 */
[----:B------:R-:W-:Y:S04]  /*0fd0*/  @P1 STG.E desc[UR8][R6.64+0x8], R19 ;  /* 0x0000081306001986 */ /* 0x000fe8000c101908 */
[----:B------:R3:W-:Y:S01]  /*0fe0*/  @!P1 STS [R10], R19 ;  /* 0x000000130a009388 */ /* 0x0007e20000000800 */
[----:B------:R-:W-:Y:S06]  /*0ff0*/  BAR.SYNC.DEFER_BLOCKING 0x0 ;  /* 0x0000000000007b1d */ /* 0x000fec0000010000 */
[----:B------:R-:W-:Y:S04]  /*1000*/  @P0 LDS R18, [R10+-0x4] ;  /* 0xfffffc000a120984 */ /* 0x000fe80000000800 */
[----:B------:R-:W4:Y:S01]  /*1010*/  LDS R21, [R0] ;  /* 0x0000000000157984 */ /* 0x000f220000000800 */
[----:B0-----:R-:W-:-:S03]  /*1020*/  FMUL R25, R19, R28 ;  /* 0x0000001c13197220 */ /* 0x001fc60000400000 */
[----:B------:R-:W-:Y:S04]  /*1030*/  LDS R27, [R0+0x4] ;  /* 0x00000400001b7984 */ /* 0x000fe80000000800 */
[----:B------:R-:W4:Y:S01]  /*1040*/  @!P0 LDG.E R18, desc[UR8][R8.64+0xc] ;  /* 0x00000c0808128981 */ /* 0x000f22000c1e1900 */
[-C--:B--2---:R-:W-:Y:S01]  /*1050*/  FFMA R28, R26, R13.reuse, -R25 ;  /* 0x0000000d1a1c7223 */ /* 0x084fe20000000819 */
[----:B------:R-:W-:Y:S01]  /*1060*/  IADD3 R16, PT, PT, R16, 0x4, RZ ;  /* 0x0000000410107810 */ /* 0x000fe20007ffe0ff */
[----:B---3--:R-:W-:Y:S01]  /*1070*/  FMUL R19, R19, R20 ;  /* 0x0000001413137220 */ /* 0x008fe20000400000 */
[----:B------:R-:W0:Y:S01]  /*1080*/  LDS R26, [R0+0x10] ;  /* 0x00001000001a7984 */ /* 0x000e220000000800 */
[----:B------:R-:W-:Y:S01]  /*1090*/  FADD R28, R23, R28 ;  /* 0x0000001c171c7221 */ /* 0x000fe20000000000 */
[----:B------:R-:W-:Y:S01]  /*10a0*/  ISETP.NE.AND P0, PT, R16, RZ, PT ;  /* 0x000000ff1000720c */ /* 0x000fe20003f05270 */
[----:B-1----:R-:W-:Y:S01]  /*10b0*/  FFMA R19, R22, R13, -R19 ;  /* 0x0000000d16137223 */ /* 0x002fe20000000813 */
[----:B------:R-:W1:Y:S01]  /*10c0*/  LDS R25, [R0+0x14] ;  /* 0x0000140000197984 */ /* 0x000e620000000800 */
[----:B------:R-:W-:-:S02]  /*10d0*/  IADD3 R15, PT, PT, R15, 0x4, RZ ;  /* 0x000000040f0f7810 */ /* 0x000fc40007ffe0ff */
[----:B------:R-:W-:Y:S01]  /*10e0*/  IADD3 R24, PT, PT, R24, 0x4, RZ ;  /* 0x0000000418187810 */ /* 0x000fe20007ffe0ff */
[----:B------:R-:W2:Y:S01]  /*10f0*/  LDS R23, [R0+0x8] ;  /* 0x0000080000177984 */ /* 0x000ea20000000800 */
[----:B------:R-:W-:Y:S01]  /*1100*/  IADD3 R17, PT, PT, R17, 0x4, RZ ;  /* 0x0000000411117810 */ /* 0x000fe20007ffe0ff */
[----:B----4-:R-:W-:-:S04]  /*1110*/  FFMA R21, R21, R18, R28 ;  /* 0x0000001215157223 */ /* 0x010fc8000000001c */
[C---:B0-----:R-:W-:Y:S01]  /*1120*/  FMUL R26, R21.reuse, R26 ;  /* 0x0000001a151a7220 */ /* 0x041fe20000400000 */
[----:B------:R3:W-:Y:S01]  /*1130*/  @P1 STG.E desc[UR8][R6.64+0xc], R21 ;  /* 0x00000c1506001986 */ /* 0x0007e2000c101908 */
[----:B-1----:R-:W-:Y:S02]  /*1140*/  FMUL R20, R21, R25 ;  /* 0x0000001915147220 */ /* 0x002fe40000400000 */
[-C--:B------:R-:W-:Y:S01]  /*1150*/  FFMA R26, R27, R18.reuse, -R26 ;  /* 0x000000121b1a7223 */ /* 0x080fe2000000081a */
[----:B------:R3:W-:Y:S01]  /*1160*/  @!P1 STS [R10], R21 ;  /* 0x000000150a009388 */ /* 0x0007e20000000800 */
[----:B--2---:R-:W-:Y:S02]  /*1170*/  FFMA R13, R23, R18, -R20 ;  /* 0x00000012170d7223 */ /* 0x004fe40000000814 */
[----:B------:R-:W-:Y:S01]  /*1180*/  FADD R8, R19, R26 ;  /* 0x0000001a13087221 */ /* 0x000fe20000000000 */
[----:B------:R-:W-:Y:S06]  /*1190*/  @P0 BRA `(.L_x_29) ;  /* 0xfffffff800b40947 */ /* 0x000fec000383ffff */
.L_x_26:
[----:B------:R-:W1:Y:S02]  /*11a0*/  LDC R3, c[0x0][0x388] ;  /* 0x0000e200ff037b82 */ /* 0x000e640000000800 */
[----:B-1----:R-:W-:-:S13]  /*11b0*/  ISETP.GE.AND P0, PT, R3, 0x1, PT ;  /* 0x000000010300780c */ /* 0x002fda0003f06270 */
[----:B------:R-:W-:Y:S05]  /*11c0*/  @!P0 EXIT ;  /* 0x000000000000894d */ /* 0x000fea0003800000 */
[C---:B------:R-:W-:Y:S01]  /*11d0*/  ISETP.GE.U32.AND P0, PT, R3.reuse, 0x4, PT ;  /* 0x000000040300780c */ /* 0x040fe20003f06070 */
[----:B------:R-:W-:Y:S01]  /*11e0*/  HFMA2 R4, -RZ, RZ, 0, 0 ;  /* 0x00000000ff047431 */ /* 0x000fe200000001ff */
[----:B------:R-:W-:-:S11]  /*11f0*/  LOP3.LUT R5, R3, 0x3, RZ, 0xc0, !PT ;  /* 0x0000000303057812 */ /* 0x000fd600078ec0ff */
[----:B------:R-:W-:Y:S05]  /*1200*/  @!P0 BRA `(.L_x_30) ;  /* 0x0000000400888947 */ /* 0x000fea0003800000 */
[----:B---3--:R-:W1:Y:S01]  /*1210*/  LDC R6, c[0x0][0x384] ;  /* 0x0000e100ff067b82 */ /* 0x008e620000000800 */
[----:B------:R-:W2:Y:S01]  /*1220*/  LDCU.64 UR4, c[0x0][0x3a0] ;  /* 0x00007400ff0477ac */ /* 0x000ea20008000a00 */
[----:B------:R-:W-:Y:S01]  /*1230*/  LOP3.LUT R4, R3, 0x7ffffffc, RZ, 0xc0, !PT ;  /* 0x7ffffffc03047812 */ /* 0x000fe200078ec0ff */
[----:B--2---:R-:W-:-:S03]  /*1240*/  UIADD3 UR6, UP0, UPT, UR4, 0x8, URZ ;  /* 0x0000000804067890 */ /* 0x004fc6000ff1e0ff */
[----:B------:R-:W-:Y:S01]  /*1250*/  UMOV UR4, URZ ;  /* 0x000000ff00047c82 */ /* 0x000fe20008000000 */
[----:B------:R-:W-:Y:S01]  /*1260*/  UIADD3.X UR5, UPT, UPT, URZ, UR5, URZ, UP0, !UPT ;  /* 0x00000005ff057290 */ /* 0x000fe200087fe4ff */
[----:B-1----:R-:W-:-:S05]  /*1270*/  IMAD R6, R6, UR10, R6 ;  /* 0x0000000a06067c24 */ /* 0x002fca000f8e0206 */
[----:B------:R-:W-:-:S07]  /*1280*/  IADD3 R6, PT, PT, R6, 0x1, -R3 ;  /* 0x0000000106067810 */ /* 0x000fce0007ffe803 */
.L_x_39:
[----:B------:R-:W-:Y:S01]  /*1290*/  BAR.SYNC.DEFER_BLOCKING 0x0 ;  /* 0x0000000000007b1d */ /* 0x000fe20000010000 */
[----:B------:R-:W-:Y:S02]  /*12a0*/  ISETP.GT.U32.AND P0, PT, R11, UR4, PT ;  /* 0x000000040b007c0c */ /* 0x000fe4000bf04070 */
[----:B-12---:R-:W-:Y:S02]  /*12b0*/  MOV R2, UR6 ;  /* 0x0000000600027c02 */ /* 0x006fe40008000f00 */
[----:B------:R-:W-:Y:S01]  /*12c0*/  MOV R3, UR5 ;  /* 0x0000000500037c02 */ /* 0x000fe20008000f00 */
[----:B------:R-:W-:Y:S02]  /*12d0*/  BSSY.RECONVERGENT B0, `(.L_x_31) ;  /* 0x0000012000007945 */ /* 0x000fe40003800200 */
[----:B------:R-:W-:-:S06]  /*12e0*/  IMAD.WIDE R2, R6, 0x4, R2 ;  /* 0x0000000406027825 */ /* 0x000fcc00078e0202 */
[----:B------:R-:W-:Y:S05]  /*12f0*/  @!P0 BRA `(.L_x_32) ;  /* 0x00000000003c8947 */ /* 0x000fea0003800000 */
[----:B------:R-:W-:Y:S01]  /*1300*/  LDS R7, [R10+-0x4] ;  /* 0xfffffc000a077984 */ /* 0x000fe20000000800 */
[----:B------:R-:W-:-:S03]  /*1310*/  ISETP.GE.AND P0, PT, R11, R12, PT ;  /* 0x0000000c0b00720c */ /* 0x000fc60003f06270 */
[----:B------:R-:W1:Y:S04]  /*1320*/  LDS R9, [R0] ;  /* 0x0000000000097984 */ /* 0x000e680000000800 */
[----:B------:R-:W2:Y:S04]  /*1330*/  LDS R15, [R0+0x10] ;  /* 0x00001000000f7984 */ /* 0x000ea80000000800 */
[----:B------:R-:W3:Y:S04]  /*1340*/  LDS R14, [R0+0x4] ;  /* 0x00000400000e7984 */ /* 0x000ee80000000800 */
[----:B------:R-:W4:Y:S04]  /*1350*/  LDS R17, [R0+0x14] ;  /* 0x0000140000117984 */ /* 0x000f280000000800 */
[----:B------:R-:W0:Y:S01]  /*1360*/  LDS R16, [R0+0x8] ;  /* 0x0000080000107984 */ /* 0x000e220000000800 */
[----:B-1---5:R-:W-:-:S04]  /*1370*/  FFMA R9, R7, R9, R8 ;  /* 0x0000000907097223 */ /* 0x022fc80000000008 */
[----:B--2---:R-:W-:Y:S01]  /*1380*/  FMUL R8, R9, R15 ;  /* 0x0000000f09087220 */ /* 0x004fe20000400000 */
[----:B------:R1:W-:Y:S03]  /*1390*/  @P0 STG.E desc[UR8][R2.64+-0x8], R9 ;  /* 0xfffff80902000986 */ /* 0x0003e6000c101908 */
[----:B---3--:R-:W-:Y:S01]  /*13a0*/  FFMA R8, R7, R14, -R8 ;  /* 0x0000000e07087223 */ /* 0x008fe20000000808 */
[----:B------:R1:W-:Y:S01]  /*13b0*/  @!P0 STS [R10], R9 ;  /* 0x000000090a008388 */ /* 0x0003e20000000800 */
[----:B----4-:R-:W-:Y:S02]  /*13c0*/  FMUL R17, R9, R17 ;  /* 0x0000001109117220 */ /* 0x010fe40000400000 */
[----:B------:R-:W-:Y:S02]  /*13d0*/  FADD R8, R13, R8 ;  /* 0x000000080d087221 */ /* 0x000fe40000000000 */
[----:B0-----:R-:W-:-:S07]  /*13e0*/  FFMA R13, R7, R16, -R17 ;  /* 0x00000010070d7223 */ /* 0x001fce0000000811 */
.L_x_32:
[----:B------:R-:W-:Y:S05]  /*13f0*/  BSYNC.RECONVERGENT B0 ;  /* 0x0000000000007941 */ /* 0x000fea0003800200 */
.L_x_31:
[----:B------:R-:W-:Y:S01]  /*1400*/  UIADD3 UR7, UPT, UPT, UR4, 0x1, URZ ;  /* 0x0000000104077890 */ /* 0x000fe2000fffe0ff */
[----:B------:R-:W-:Y:S05]  /*1410*/  BAR.SYNC.DEFER_BLOCKING 0x0 ;  /* 0x0000000000007b1d */ /* 0x000fea0000010000 */
[----:B------:R-:W-:Y:S01]  /*1420*/  ISETP.GT.U32.AND P0, PT, R11, UR7, PT ;  /* 0x000000070b007c0c */ /* 0x000fe2000bf04070 */
[----:B------:R-:W-:-:S12]  /*1430*/  BSSY.RECONVERGENT B0, `(.L_x_33) ;  /* 0x0000011000007945 */ /* 0x000fd80003800200 */
[----:B------:R-:W-:Y:S05]  /*1440*/  @!P0 BRA `(.L_x_34) ;  /* 0x00000000003c8947 */ /* 0x000fea0003800000 */
[----:B------:R-:W-:Y:S01]  /*1450*/  LDS R7, [R10+-0x4] ;  /* 0xfffffc000a077984 */ /* 0x000fe20000000800 */
[----:B------:R-:W-:-:S03]  /*1460*/  ISETP.GE.AND P0, PT, R11, R12, PT ;  /* 0x0000000c0b00720c */ /* 0x000fc60003f06270 */
[----:B-1----:R-:W1:Y:S04]  /*1470*/  LDS R9, [R0] ;  /* 0x0000000000097984 */ /* 0x002e680000000800 */
        /* <DEDUP_REMOVED lines=12> */
.L_x_34:
[----:B------:R-:W-:Y:S05]  /*1540*/  BSYNC.RECONVERGENT B0 ;  /* 0x0000000000007941 */ /* 0x000fea0003800200 */
.L_x_33:
[----:B------:R-:W-:Y:S01]  /*1550*/  UIADD3 UR7, UPT, UPT, UR4, 0x2, URZ ;  /* 0x0000000204077890 */ /* 0x000fe2000fffe0ff */
[----:B------:R-:W-:Y:S05]  /*1560*/  BAR.SYNC.DEFER_BLOCKING 0x0 ;  /* 0x0000000000007b1d */ /* 0x000fea0000010000 */
[----:B------:R-:W-:Y:S01]  /*1570*/  ISETP.GT.U32.AND P0, PT, R11, UR7, PT ;  /* 0x000000070b007c0c */ /* 0x000fe2000bf04070 */
[----:B------:R-:W-:-:S12]  /*1580*/  BSSY.RECONVERGENT B0, `(.L_x_35) ;  /* 0x0000011000007945 */ /* 0x000fd80003800200 */
[----:B------:R-:W-:Y:S05]  /*1590*/  @!P0 BRA `(.L_x_36) ;  /* 0x00000000003c8947 */ /* 0x000fea0003800000 */
[----:B------:R-:W-:Y:S01]  /*15a0*/  LDS R7, [R10+-0x4] ;  /* 0xfffffc000a077984 */ /* 0x000fe20000000800 */
[----:B------:R-:W-:-:S03]  /*15b0*/  ISETP.GE.AND P0, PT, R11, R12, PT ;  /* 0x0000000c0b00720c */ /* 0x000fc60003f06270 */
[----:B-12---:R-:W1:Y:S04]  /*15c0*/  LDS R9, [R0] ;  /* 0x0000000000097984 */ /* 0x006e680000000800 */
        /* <DEDUP_REMOVED lines=12> */
.L_x_36:
[----:B------:R-:W-:Y:S05]  /*1690*/  BSYNC.RECONVERGENT B0 ;  /* 0x0000000000007941 */ /* 0x000fea0003800200 */
.L_x_35:
        /* <DEDUP_REMOVED lines=20> */
.L_x_38:
[----:B------:R-:W-:Y:S05]  /*17e0*/  BSYNC.RECONVERGENT B0 ;  /* 0x0000000000007941 */ /* 0x000fea0003800200 */
.L_x_37:
[----:B------:R-:W-:Y:S01]  /*17f0*/  UIADD3 UR4, UPT, UPT, UR4, 0x4, URZ ;  /* 0x0000000404047890 */ /* 0x000fe2000fffe0ff */
[----:B------:R-:W-:-:S05]  /*1800*/  IADD3 R6, PT, PT, R6, 0x4, RZ ;  /* 0x0000000406067810 */ /* 0x000fca0007ffe0ff */
[----:B------:R-:W-:-:S13]  /*1810*/  ISETP.NE.AND P0, PT, R4, UR4, PT ;  /* 0x0000000404007c0c */ /* 0x000fda000bf05270 */
[----:B------:R-:W-:Y:S05]  /*1820*/  @P0 BRA `(.L_x_39) ;  /* 0xfffffff800980947 */ /* 0x000fea000383ffff */
.L_x_30:
[----:B------:R-:W-:-:S13]  /*1830*/  ISETP.NE.AND P0, PT, R5, RZ, PT ;  /* 0x000000ff0500720c */ /* 0x000fda0003f05270 */
[----:B------:R-:W-:Y:S05]  /*1840*/  @!P0 EXIT ;  /* 0x000000000000894d */ /* 0x000fea0003800000 */
[----:B------:R-:W4:Y:S01]  /*1850*/  LDCU UR4, c[0x0][0x384] ;  /* 0x00007080ff0477ac */ /* 0x000f220008000800 */
[----:B---3--:R-:W3:Y:S01]  /*1860*/  LDC R7, c[0x0][0x388] ;  /* 0x0000e200ff077b82 */ /* 0x008ee20000000800 */
[----:B-12---:R-:W-:-:S07]  /*1870*/  IADD3 R9, PT, PT, -R5, RZ, RZ ;  /* 0x000000ff05097210 */ /* 0x006fce0007ffe1ff */
[----:B------:R-:W1:Y:S01]  /*1880*/  LDC.64 R2, c[0x0][0x3a0] ;  /* 0x0000e800ff027b82 */ /* 0x000e620000000a00 */
[----:B----4-:R-:W-:-:S06]  /*1890*/  UIMAD UR4, UR10, UR4, UR4 ;  /* 0x000000040a0472a4 */ /* 0x010fcc000f8e0204 */
[----:B---3--:R-:W-:-:S04]  /*18a0*/  IADD3 R6, PT, PT, R4, UR4, -R7 ;  /* 0x0000000404067c10 */ /* 0x008fc8000fffe807 */
[----:B------:R-:W-:-:S07]  /*18b0*/  IADD3 R5, PT, PT, R6, 0x1, RZ ;  /* 0x0000000106057810 */ /* 0x000fce0007ffe0ff */
.L_x_42:
[----:B------:R-:W-:Y:S01]  /*18c0*/  BAR.SYNC.DEFER_BLOCKING 0x0 ;  /* 0x0000000000007b1d */ /* 0x000fe20000010000 */
[----:B------:R-:W-:Y:S02]  /*18d0*/  ISETP.GT.U32.AND P1, PT, R11, R4, PT ;  /* 0x000000040b00720c */ /* 0x000fe40003f24070 */
[----:B------:R-:W-:-:S03]  /*18e0*/  IADD3 R9, PT, PT, R9, 0x1, RZ ;  /* 0x0000000109097810 */ /* 0x000fc60007ffe0ff */
[----:B------:R-:W-:Y:S01]  /*18f0*/  BSSY.RECONVERGENT B0, `(.L_x_40) ;  /* 0x0000013000007945 */ /* 0x000fe20003800200 */
[----:B------:R-:W-:-:S07]  /*1900*/  ISETP.NE.AND P0, PT, R9, RZ, PT ;  /* 0x000000ff0900720c */ /* 0x000fce0003f05270 */
[----:B--2---:R-:W-:Y:S06]  /*1910*/  @!P1 BRA `(.L_x_41) ;  /* 0x0000000000409947 */ /* 0x004fec0003800000 */
[----:B------:R-:W-:Y:S01]  /*1920*/  LDS R15, [R10+-0x4] ;  /* 0xfffffc000a0f7984 */ /* 0x000fe20000000800 */
[----:B------:R-:W-:-:S03]  /*1930*/  ISETP.GE.AND P1, PT, R11, R12, PT ;  /* 0x0000000c0b00720c */ /* 0x000fc60003f26270 */
[----:B------:R-:W2:Y:S04]  /*1940*/  LDS R6, [R0] ;  /* 0x0000000000067984 */ /* 0x000ea80000000800 */
[----:B------:R-:W3:Y:S04]  /*1950*/  LDS R16, [R0+0x10] ;  /* 0x0000100000107984 */ /* 0x000ee80000000800 */
[----:B------:R-:W4:Y:S04]  /*1960*/  LDS R14, [R0+0x4] ;  /* 0x00000400000e7984 */ /* 0x000f280000000800 */
[----:B------:R-:W0:Y:S04]  /*1970*/  LDS R17, [R0+0x14] ;  /* 0x0000140000117984 */ /* 0x000e280000000800 */
[----:B------:R-:W0:Y:S01]  /*1980*/  LDS R18, [R0+0x8] ;  /* 0x0000080000127984 */ /* 0x000e220000000800 */
[----:B--2--5:R-:W-:Y:S01]  /*1990*/  FFMA R19, R15, R6, R8 ;  /* 0x000000060f137223 */ /* 0x024fe20000000008 */
[----:B-1----:R-:W-:-:S04]  /*19a0*/  IMAD.WIDE R6, R5, 0x4, R2 ;  /* 0x0000000405067825 */ /* 0x002fc800078e0202 */
[----:B---3--:R-:W-:Y:S01]  /*19b0*/  FMUL R16, R19, R16 ;  /* 0x0000001013107220 */ /* 0x008fe20000400000 */
[----:B------:R2:W-:Y:S03]  /*19c0*/  @!P1 STS [R10], R19 ;  /* 0x000000130a009388 */ /* 0x0005e60000000800 */
[----:B----4-:R-:W-:Y:S01]  /*19d0*/  FFMA R14, R15, R14, -R16 ;  /* 0x0000000e0f0e7223 */ /* 0x010fe20000000810 */
[----:B------:R2:W-:Y:S01]  /*19e0*/  @P1 STG.E desc[UR8][R6.64], R19 ;  /* 0x0000001306001986 */ /* 0x0005e2000c101908 */
[----:B0-----:R-:W-:Y:S02]  /*19f0*/  FMUL R17, R19, R17 ;  /* 0x0000001113117220 */ /* 0x001fe40000400000 */
[----:B------:R-:W-:Y:S02]  /*1a00*/  FADD R8, R13, R14 ;  /* 0x0000000e0d087221 */ /* 0x000fe40000000000 */
[----:B------:R-:W-:-:S07]  /*1a10*/  FFMA R13, R15, R18, -R17 ;  /* 0x000000120f0d7223 */ /* 0x000fce0000000811 */
.L_x_41:
[----:B------:R-:W-:Y:S05]  /*1a20*/  BSYNC.RECONVERGENT B0 ;  /* 0x0000000000007941 */ /* 0x000fea0003800200 */
.L_x_40:
[----:B------:R-:W-:Y:S02]  /*1a30*/  IADD3 R4, PT, PT, R4, 0x1, RZ ;  /* 0x0000000104047810 */ /* 0x000fe40007ffe0ff */
[----:B------:R-:W-:Y:S01]  /*1a40*/  IADD3 R5, PT, PT, R5, 0x1, RZ ;  /* 0x0000000105057810 */ /* 0x000fe20007ffe0ff */
[----:B------:R-:W-:Y:S06]  /*1a50*/  @P0 BRA `(.L_x_42) ;  /* 0xfffffffc00980947 */ /* 0x000fec000383ffff */
[----:B------:R-:W-:Y:S05]  /*1a60*/  EXIT ;  /* 0x000000000000794d */ /* 0x000fea0003800000 */
.L_x_43:
        /* <DEDUP_REMOVED lines=9> */
.L_x_45:


//--------------------- .nv.shared._cupy_sosfilt_float64 --------------------------
	.section	.nv.shared._cupy_sosfilt_float64,"aw",@nobits
	.sectionflags	@""
	.align	16
	.zero		1024


//--------------------- .nv.shared.reserved.0     --------------------------
	.section	.nv.shared.reserved.0,"aw",@nobits
	.weak		__nv_reservedSMEM_offset_0_alias
	.size		__nv_reservedSMEM_offset_0_alias, 0, 64
	.other		__nv_reservedSMEM_offset_0_alias,@"STO_CUDA_RESERVED_SHARED STV_DEFAULT"
__nv_reservedSMEM_offset_0_alias:
	.zero		0
	.zero		64


//--------------------- .nv.shared._cupy_sosfilt_float32 --------------------------
	.section	.nv.shared._cupy_sosfilt_float32,"aw",@nobits
	.sectionflags	@""
	.align	16
	.zero		1024


//--------------------- .nv.constant0._cupy_sosfilt_float64 --------------------------
	.section	.nv.constant0._cupy_sosfilt_float64,"a",@progbits
	.sectionflags	@""
	.align	4
.nv.constant0._cupy_sosfilt_float64:
	.zero		936


//--------------------- .nv.constant0._cupy_sosfilt_float32 --------------------------
	.section	.nv.constant0._cupy_sosfilt_float32,"a",@progbits
	.sectionflags	@""
	.align	4
.nv.constant0._cupy_sosfilt_float32:
	.zero		936


//--------------------- SYMBOLS --------------------------

	.type		.nv.reservedSmem.offset0,@object
	.size		.nv.reservedSmem.offset0,0x4
	.type		.nv.reservedSmem.cap,@object
	.size		.nv.reservedSmem.cap,0x4
